// auto-generated by cutlass_sweep.gemm — config: {"arch": "sm_90", "cluster_m": 1, "cluster_n": 1, "dtype": "fp32", "dtype_b": "fp32", "layout": "nt", "stages": 6, "tile_k": 32, "tile_m": 256, "tile_n": 128}
#include "cutlass/cutlass.h"
#include "cutlass/gemm/collective/collective_builder.hpp"
#include "cutlass/gemm/device/gemm_universal_adapter.h"
#include "cutlass/gemm/kernel/gemm_universal.hpp"
#include "cutlass/epilogue/collective/collective_builder.hpp"

using ElemA = float;
using ElemB = float;
using ElemCD = float;
using Acc  = float;
using TileShape    = cute::Shape<cute::_256, cute::_128, cute::_32>;
using ClusterShape = cute::Shape<cute::_1, cute::_1, cute::_1>;

using CollectiveEpilogue = typename cutlass::epilogue::collective::CollectiveBuilder<
    cutlass::arch::Sm90, cutlass::arch::OpClassTensorOp,
    TileShape, ClusterShape,
    cutlass::epilogue::collective::EpilogueTileAuto,
    Acc, Acc,
    ElemCD, cutlass::layout::RowMajor, 128 / cutlass::sizeof_bits<ElemCD>::value,
    ElemCD, cutlass::layout::RowMajor, 128 / cutlass::sizeof_bits<ElemCD>::value,
    cutlass::epilogue::collective::EpilogueScheduleAuto
  >::CollectiveOp;

using CollectiveMainloop = typename cutlass::gemm::collective::CollectiveBuilder<
    cutlass::arch::Sm90, cutlass::arch::OpClassTensorOp,
    ElemA, cutlass::layout::RowMajor, 128 / cutlass::sizeof_bits<ElemA>::value,
    ElemB, cutlass::layout::ColumnMajor, 128 / cutlass::sizeof_bits<ElemB>::value,
    Acc,
    TileShape, ClusterShape,
    cutlass::gemm::collective::StageCount<6>,
    cutlass::gemm::collective::KernelScheduleAuto
  >::CollectiveOp;

using GemmKernel = cutlass::gemm::kernel::GemmUniversal<
    cute::Shape<int,int,int,int>,
    CollectiveMainloop,
    CollectiveEpilogue
>;
using Gemm = cutlass::gemm::device::GemmUniversalAdapter<GemmKernel>;

// Force the device kernel symbol into the cubin without needing a host main.
auto* _anchor = &cutlass::device_kernel<GemmKernel>;


// ===== COMPILED SASS (sm_90a) =====

	.target	sm_90a

	.elftype	@"ET_EXEC"


//--------------------- .note.nv.tkinfo           --------------------------
	.section	.note.nv.tkinfo,"",@"SHT_NOTE"
	.sectionflags	@"SHF_NOTE_NV_TKINFO"
	.tkinfo
        /*0018*/ 	.word	0x00000002
        /*0030*/ 	.string	""
        /*0030*/ 	.string	"ptxas"
        /*0030*/ 	.string	"Cuda compilation tools, release 13.0, V13.0.88"
        /*0030*/ 	.string	"Build cuda_13.0.r13.0/compiler.36424714_0"
        /*0030*/ 	.string	"-arch sm_90a -m 64 "



//--------------------- .note.nv.cuinfo           --------------------------
	.section	.note.nv.cuinfo,"",@"SHT_NOTE"
	.sectionflags	@"SHF_NOTE_NV_CUINFO"
        /*0018*/ 	.short	0x0002
        /*001a*/ 	.short	0x005a
        /*001c*/ 	.short	0x0082
	.zero		2


//--------------------- .nv.info                  --------------------------
	.section	.nv.info,"",@"SHT_CUDA_INFO"
	.align	4


	//----- nvinfo : EIATTR_REGCOUNT
	.align		4
        /*0000*/ 	.byte	0x04, 0x2f
        /*0002*/ 	.short	(.L_15 - .L_14)
	.align		4
.L_14:
        /*0004*/ 	.word	index@(_ZN7cutlass13device_kernelINS_4gemm6kernel13GemmUniversalIN4cute5tupleIJiiiiEEENS1_10collective13CollectiveMmaINS1_34MainloopSm90TmaGmmaWarpSpecializedILi6ENS5_IJNS4_1CILi1EEESB_SB_EEENS1_35KernelTmaWarpSpecializedCooperativeEEENS5_IJNSA_ILi256EEENSA_ILi128EEENSA_ILi32EEEEEEfNS5_IJlSB_lEEEfSJ_NS4_8TiledMMAINS4_8MMA_AtomIJNS4_4SM904GMMA30MMA_64x128x8_F32TF32TF32_SS_TNILNSN_7ScaleInE1ELSP_1EEEEEENS4_6LayoutINS5_IJNSA_ILi2EEESB_SB_EEENS5_IJSB_NSA_ILi0EEESV_EEEEENS5_IJNS4_10UnderscoreESY_SY_EEEEENS4_13SM90_TMA_LOADENS4_14ComposedLayoutINS4_7SwizzleILi3ELi4ELi3EEENS4_18smem_ptr_flag_bitsILi32EEENSS_INS5_IJNSA_ILi8EEESH_EEENS5_IJSH_SB_EEEEEEEvNS4_8identityES11_S1B_vS1C_EENS_8epilogue10collective6detail29Sm90TmaWarpSpecializedAdapterINS1F_15DefaultEpilogueIfSJ_SJ_NS1E_6thread17LinearCombinationIfLi1EffLNS1J_9ScaleType4KindE0ELNS_15FloatRoundStyleE2EfEENS1_15EpilogueDefaultEEEEEvvEEEEvNT_6ParamsE)
        /*0008*/ 	.word	0x000000a8


	//----- nvinfo : EIATTR_FRAME_SIZE
	.align		4
.L_15:
        /*000c*/ 	.byte	0x04, 0x11
        /*000e*/ 	.short	(.L_17 - .L_16)
	.align		4
.L_16:
        /*0010*/ 	.word	index@(_ZN7cutlass13device_kernelINS_4gemm6kernel13GemmUniversalIN4cute5tupleIJiiiiEEENS1_10collective13CollectiveMmaINS1_34MainloopSm90TmaGmmaWarpSpecializedILi6ENS5_IJNS4_1CILi1EEESB_SB_EEENS1_35KernelTmaWarpSpecializedCooperativeEEENS5_IJNSA_ILi256EEENSA_ILi128EEENSA_ILi32EEEEEEfNS5_IJlSB_lEEEfSJ_NS4_8TiledMMAINS4_8MMA_AtomIJNS4_4SM904GMMA30MMA_64x128x8_F32TF32TF32_SS_TNILNSN_7ScaleInE1ELSP_1EEEEEENS4_6LayoutINS5_IJNSA_ILi2EEESB_SB_EEENS5_IJSB_NSA_ILi0EEESV_EEEEENS5_IJNS4_10UnderscoreESY_SY_EEEEENS4_13SM90_TMA_LOADENS4_14ComposedLayoutINS4_7SwizzleILi3ELi4ELi3EEENS4_18smem_ptr_flag_bitsILi32EEENSS_INS5_IJNSA_ILi8EEESH_EEENS5_IJSH_SB_EEEEEEEvNS4_8identityES11_S1B_vS1C_EENS_8epilogue10collective6detail29Sm90TmaWarpSpecializedAdapterINS1F_15DefaultEpilogueIfSJ_SJ_NS1E_6thread17LinearCombinationIfLi1EffLNS1J_9ScaleType4KindE0ELNS_15FloatRoundStyleE2EfEENS1_15EpilogueDefaultEEEEEvvEEEEvNT_6ParamsE)
        /*0014*/ 	.word	0x00000000


	//----- nvinfo : EIATTR_MIN_STACK_SIZE
	.align		4
.L_17:
        /*0018*/ 	.byte	0x04, 0x12
        /*001a*/ 	.short	(.L_19 - .L_18)
	.align		4
.L_18:
        /*001c*/ 	.word	index@(_ZN7cutlass13device_kernelINS_4gemm6kernel13GemmUniversalIN4cute5tupleIJiiiiEEENS1_10collective13CollectiveMmaINS1_34MainloopSm90TmaGmmaWarpSpecializedILi6ENS5_IJNS4_1CILi1EEESB_SB_EEENS1_35KernelTmaWarpSpecializedCooperativeEEENS5_IJNSA_ILi256EEENSA_ILi128EEENSA_ILi32EEEEEEfNS5_IJlSB_lEEEfSJ_NS4_8TiledMMAINS4_8MMA_AtomIJNS4_4SM904GMMA30MMA_64x128x8_F32TF32TF32_SS_TNILNSN_7ScaleInE1ELSP_1EEEEEENS4_6LayoutINS5_IJNSA_ILi2EEESB_SB_EEENS5_IJSB_NSA_ILi0EEESV_EEEEENS5_IJNS4_10UnderscoreESY_SY_EEEEENS4_13SM90_TMA_LOADENS4_14ComposedLayoutINS4_7SwizzleILi3ELi4ELi3EEENS4_18smem_ptr_flag_bitsILi32EEENSS_INS5_IJNSA_ILi8EEESH_EEENS5_IJSH_SB_EEEEEEEvNS4_8identityES11_S1B_vS1C_EENS_8epilogue10collective6detail29Sm90TmaWarpSpecializedAdapterINS1F_15DefaultEpilogueIfSJ_SJ_NS1E_6thread17LinearCombinationIfLi1EffLNS1J_9ScaleType4KindE0ELNS_15FloatRoundStyleE2EfEENS1_15EpilogueDefaultEEEEEvvEEEEvNT_6ParamsE)
        /*0020*/ 	.word	0x00000000
.L_19:


//--------------------- .nv.compat                --------------------------
	.section	.nv.compat,"",@"SHT_CUDA_COMPAT_INFO"
	.align	4
        /*0000*/ 	.byte	0x02, 0x09, 0x01, 0x00, 0x02, 0x02, 0x04, 0x00, 0x02, 0x05, 0x05, 0x00, 0x03, 0x07, 0x01, 0x01
        /*0010*/ 	.byte	0x02, 0x03, 0x01, 0x00, 0x02, 0x06, 0x01, 0x00, 0x04, 0x0b, 0x08, 0x00, 0x00, 0x00, 0x00, 0x00
        /*0020*/ 	.byte	0x00, 0x00, 0x00, 0x00


//--------------------- .nv.info._ZN7cutlass13device_kernelINS_4gemm6kernel13GemmUniversalIN4cute5tupleIJiiiiEEENS1_10collective13CollectiveMmaINS1_34MainloopSm90TmaGmmaWarpSpecializedILi6ENS5_IJNS4_1CILi1EEESB_SB_EEENS1_35KernelTmaWarpSpecializedCooperativeEEENS5_IJNSA_ILi256EEENSA_ILi128EEENSA_ILi32EEEEEEfNS5_IJlSB_lEEEfSJ_NS4_8TiledMMAINS4_8MMA_AtomIJNS4_4SM904GMMA30MMA_64x128x8_F32TF32TF32_SS_TNILNSN_7ScaleInE1ELSP_1EEEEEENS4_6LayoutINS5_IJNSA_ILi2EEESB_SB_EEENS5_IJSB_NSA_ILi0EEESV_EEEEENS5_IJNS4_10UnderscoreESY_SY_EEEEENS4_13SM90_TMA_LOADENS4_14ComposedLayoutINS4_7SwizzleILi3ELi4ELi3EEENS4_18smem_ptr_flag_bitsILi32EEENSS_INS5_IJNSA_ILi8EEESH_EEENS5_IJSH_SB_EEEEEEEvNS4_8identityES11_S1B_vS1C_EENS_8epilogue10collective6detail29Sm90TmaWarpSpecializedAdapterINS1F_15DefaultEpilogueIfSJ_SJ_NS1E_6thread17LinearCombinationIfLi1EffLNS1J_9ScaleType4KindE0ELNS_15FloatRoundStyleE2EfEENS1_15EpilogueDefaultEEEEEvvEEEEvNT_6ParamsE --------------------------
	.section	.nv.info._ZN7cutlass13device_kernelINS_4gemm6kernel13GemmUniversalIN4cute5tupleIJiiiiEEENS1_10collective13CollectiveMmaINS1_34MainloopSm90TmaGmmaWarpSpecializedILi6ENS5_IJNS4_1CILi1EEESB_SB_EEENS1_35KernelTmaWarpSpecializedCooperativeEEENS5_IJNSA_ILi256EEENSA_ILi128EEENSA_ILi32EEEEEEfNS5_IJlSB_lEEEfSJ_NS4_8TiledMMAINS4_8MMA_AtomIJNS4_4SM904GMMA30MMA_64x128x8_F32TF32TF32_SS_TNILNSN_7ScaleInE1ELSP_1EEEEEENS4_6LayoutINS5_IJNSA_ILi2EEESB_SB_EEENS5_IJSB_NSA_ILi0EEESV_EEEEENS5_IJNS4_10UnderscoreESY_SY_EEEEENS4_13SM90_TMA_LOADENS4_14ComposedLayoutINS4_7SwizzleILi3ELi4ELi3EEENS4_18smem_ptr_flag_bitsILi32EEENSS_INS5_IJNSA_ILi8EEESH_EEENS5_IJSH_SB_EEEEEEEvNS4_8identityES11_S1B_vS1C_EENS_8epilogue10collective6detail29Sm90TmaWarpSpecializedAdapterINS1F_15DefaultEpilogueIfSJ_SJ_NS1E_6thread17LinearCombinationIfLi1EffLNS1J_9ScaleType4KindE0ELNS_15FloatRoundStyleE2EfEENS1_15EpilogueDefaultEEEEEvvEEEEvNT_6ParamsE,"",@"SHT_CUDA_INFO"
	.sectionflags	@""
	.align	4


	//----- nvinfo : EIATTR_CUDA_API_VERSION
	.align		4
        /*0000*/ 	.byte	0x04, 0x37
        /*0002*/ 	.short	(.L_21 - .L_20)
.L_20:
        /*0004*/ 	.word	0x00000082


	//----- nvinfo : EIATTR_KPARAM_INFO
	.align		4
.L_21:
        /*0008*/ 	.byte	0x04, 0x17
        /*000a*/ 	.short	(.L_23 - .L_22)
.L_22:
        /*000c*/ 	.word	0x00000000
        /*0010*/ 	.short	0x0000
        /*0012*/ 	.short	0x0070
        /*0014*/ 	.byte	0x00, 0xf0, 0x01, 0x10


	//----- nvinfo : EIATTR_SPARSE_MMA_MASK
	.align		4
.L_23:
        /*0018*/ 	.byte	0x03, 0x50
        /*001a*/ 	.short	0x0000


	//----- nvinfo : EIATTR_MAXREG_COUNT
	.align		4
        /*001c*/ 	.byte	0x03, 0x1b
        /*001e*/ 	.short	0x00a8


	//----- nvinfo : EIATTR_NUM_BARRIERS
	.align		4
        /*0020*/ 	.byte	0x02, 0x4c
        /*0022*/ 	.byte	0x01
	.zero		1


	//----- nvinfo : EIATTR_EXTERNS
	.align		4
        /*0024*/ 	.byte	0x04, 0x0f
        /*0026*/ 	.short	(.L_25 - .L_24)


	//   ....[0]....
	.align		4
.L_24:
        /*0028*/ 	.word	index@(__assertfail)


	//----- nvinfo : EIATTR_MERCURY_ISA_VERSION
	.align		4
.L_25:
        /*002c*/ 	.byte	0x03, 0x5f
        /*002e*/ 	.short	0x0101


	//----- nvinfo : EIATTR_INT_WARP_WIDE_INSTR_OFFSETS
	.align		4
        /*0030*/ 	.byte	0x04, 0x31
        /*0032*/ 	.short	(.L_27 - .L_26)


	//   ....[0]....
.L_26:
        /*0034*/ 	.word	0x000003f0


	//   ....[1]....
        /*0038*/ 	.word	0x00000420


	//   ....[2]....
        /*003c*/ 	.word	0x00000500


	//----- nvinfo : EIATTR_COOP_GROUP_MASK_REGIDS
	.align		4
.L_27:
        /*0040*/ 	.byte	0x04, 0x29
        /*0042*/ 	.short	(.L_29 - .L_28)


	//   ....[0]....
.L_28:
        /*0044*/ 	.word	0xffffffff


	//   ....[1]....
        /*0048*/ 	.word	0xffffffff


	//   ....[2]....
        /*004c*/ 	.word	0xffffffff


	//   ....[3]....
        /*0050*/ 	.word	0xffffffff


	//   ....[4]....
        /*0054*/ 	.word	0xffffffff


	//----- nvinfo : EIATTR_COOP_GROUP_INSTR_OFFSETS
	.align		4
.L_29:
        /*0058*/ 	.byte	0x04, 0x28
        /*005a*/ 	.short	(.L_31 - .L_30)


	//   ....[0]....
.L_30:
        /*005c*/ 	.word	0x00000060


	//   ....[1]....
        /*0060*/ 	.word	0x00000070


	//   ....[2]....
        /*0064*/ 	.word	0x00000130


	//   ....[3]....
        /*0068*/ 	.word	0x00000300


	//   ....[4]....
        /*006c*/ 	.word	0x00000fb0


	//----- nvinfo : EIATTR_REG_RECONFIG
	.align		4
.L_31:
        /*0070*/ 	.byte	0x01, 0x54
	.zero		2


	//----- nvinfo : EIATTR_SYSCALL_OFFSETS
	.align		4
        /*0074*/ 	.byte	0x04, 0x46
        /*0076*/ 	.short	(.L_33 - .L_32)


	//   ....[0]....
.L_32:
        /*0078*/ 	.word	0x00001170


	//----- nvinfo : EIATTR_MBARRIER_INSTR_OFFSETS
	.align		4
.L_33:
        /*007c*/ 	.byte	0x04, 0x39
        /*007e*/ 	.short	(.L_35 - .L_34)


	//   ....[0]....
.L_34:
        /*0080*/ 	.word	0x00000230
        /*0084*/ 	.word	0x000000ff
        /*0088*/ 	.word	0x00000000
        /*008c*/ 	.short	0x0100
        /*008e*/ 	.byte	0x08
	.zero		1


	//   ....[1]....
        /*0090*/ 	.word	0x00000240
        /*0094*/ 	.word	0x000000ff
        /*0098*/ 	.word	0x00000030
        /*009c*/ 	.short	0x0100
        /*009e*/ 	.byte	0x08
	.zero		1


	//   ....[2]....
        /*00a0*/ 	.word	0x00000250
        /*00a4*/ 	.word	0x000000ff
        /*00a8*/ 	.word	0x00000008
        /*00ac*/ 	.short	0x0100
        /*00ae*/ 	.byte	0x08
	.zero		1


	//   ....[3]....
        /*00b0*/ 	.word	0x00000260
        /*00b4*/ 	.word	0x000000ff
        /*00b8*/ 	.word	0x00000038
        /*00bc*/ 	.short	0x0100
        /*00be*/ 	.byte	0x08
	.zero		1


	//   ....[4]....
        /*00c0*/ 	.word	0x00000270
        /*00c4*/ 	.word	0x000000ff
        /*00c8*/ 	.word	0x00000010
        /*00cc*/ 	.short	0x0100
        /*00ce*/ 	.byte	0x08
	.zero		1


	//   ....[5]....
        /*00d0*/ 	.word	0x00000280
        /*00d4*/ 	.word	0x000000ff
        /*00d8*/ 	.word	0x00000040
        /*00dc*/ 	.short	0x0100
        /*00de*/ 	.byte	0x08
	.zero		1


	//   ....[6]....
        /*00e0*/ 	.word	0x00000290
        /*00e4*/ 	.word	0x000000ff
        /*00e8*/ 	.word	0x00000018
        /*00ec*/ 	.short	0x0100
        /*00ee*/ 	.byte	0x08
	.zero		1


	//   ....[7]....
        /*00f0*/ 	.word	0x000002a0
        /*00f4*/ 	.word	0x000000ff
        /*00f8*/ 	.word	0x00000048
        /*00fc*/ 	.short	0x0100
        /*00fe*/ 	.byte	0x08
	.zero		1


	//   ....[8]....
        /*0100*/ 	.word	0x000002b0
        /*0104*/ 	.word	0x000000ff
        /*0108*/ 	.word	0x00000020
        /*010c*/ 	.short	0x0100
        /*010e*/ 	.byte	0x08
	.zero		1


	//   ....[9]....
        /*0110*/ 	.word	0x000002c0
        /*0114*/ 	.word	0x000000ff
        /*0118*/ 	.word	0x00000050
        /*011c*/ 	.short	0x0100
        /*011e*/ 	.byte	0x08
	.zero		1


	//   ....[10]....
        /*0120*/ 	.word	0x000002d0
        /*0124*/ 	.word	0x000000ff
        /*0128*/ 	.word	0x00000028
        /*012c*/ 	.short	0x0100
        /*012e*/ 	.byte	0x08
	.zero		1


	//   ....[11]....
        /*0130*/ 	.word	0x000002e0
        /*0134*/ 	.word	0x000000ff
        /*0138*/ 	.word	0x00000058
        /*013c*/ 	.short	0x0100
        /*013e*/ 	.byte	0x08
	.zero		1


	//   ....[12]....
        /*0140*/ 	.word	0x00000570
        /*0144*/ 	.word	0x000000ff
        /*0148*/ 	.word	0x00000070
        /*014c*/ 	.short	0x0100
        /*014e*/ 	.byte	0x06
	.zero		1


	//   ....[13]....
        /*0150*/ 	.word	0x000005d0
        /*0154*/ 	.word	0x000000ff
        /*0158*/ 	.word	0x00000078
        /*015c*/ 	.short	0x0100
        /*015e*/ 	.byte	0x06
	.zero		1


	//   ....[14]....
        /*0160*/ 	.word	0x000011f0
        /*0164*/ 	.word	0x00000003
        /*0168*/ 	.word	0x00000000
        /*016c*/ 	.short	0x010a
        /*016e*/ 	.byte	0x3f
	.zero		1


	//   ....[15]....
        /*0170*/ 	.word	0x00001230
        /*0174*/ 	.word	0x00000003
        /*0178*/ 	.word	0x00000000
        /*017c*/ 	.short	0x010a
        /*017e*/ 	.byte	0x3f
	.zero		1


	//   ....[16]....
        /*0180*/ 	.word	0x00001710
        /*0184*/ 	.word	0x000000ff
        /*0188*/ 	.word	0x00000000
        /*018c*/ 	.short	0x010a
        /*018e*/ 	.byte	0x08
	.zero		1


	//   ....[17]....
        /*0190*/ 	.word	0x00001750
        /*0194*/ 	.word	0x000000ff
        /*0198*/ 	.word	0x00000000
        /*019c*/ 	.short	0x010a
        /*019e*/ 	.byte	0x08
	.zero		1


	//   ....[18]....
        /*01a0*/ 	.word	0x00001af0
        /*01a4*/ 	.word	0x000000ff
        /*01a8*/ 	.word	0x00000000
        /*01ac*/ 	.short	0x0101
        /*01ae*/ 	.byte	0x08
	.zero		1


	//   ....[19]....
        /*01b0*/ 	.word	0x00001cf0
        /*01b4*/ 	.word	0x000000ff
        /*01b8*/ 	.word	0x00000000
        /*01bc*/ 	.short	0x0101
        /*01be*/ 	.byte	0x06
	.zero		1


	//   ....[20]....
        /*01c0*/ 	.word	0x000095f0
        /*01c4*/ 	.word	0x0000000e
        /*01c8*/ 	.word	0x00000030
        /*01cc*/ 	.short	0x010a
        /*01ce*/ 	.byte	0x3f
	.zero		1


	//   ....[21]....
        /*01d0*/ 	.word	0x00009970
        /*01d4*/ 	.word	0x00000006
        /*01d8*/ 	.word	0x00000078
        /*01dc*/ 	.short	0x0101
        /*01de*/ 	.byte	0x3f
	.zero		1


	//   ....[22]....
        /*01e0*/ 	.word	0x0000a0a0
        /*01e4*/ 	.word	0x00000007
        /*01e8*/ 	.word	0x00000000
        /*01ec*/ 	.short	0x010a
        /*01ee*/ 	.byte	0x3f
	.zero		1


	//   ....[23]....
        /*01f0*/ 	.word	0x0000a120
        /*01f4*/ 	.word	0x00000009
        /*01f8*/ 	.word	0x00000000
        /*01fc*/ 	.short	0x010a
        /*01fe*/ 	.byte	0x3f
	.zero		1


	//   ....[24]....
        /*0200*/ 	.word	0x0000a1b0
        /*0204*/ 	.word	0x00000006
        /*0208*/ 	.word	0x00000000
        /*020c*/ 	.short	0x010a
        /*020e*/ 	.byte	0x3f
	.zero		1


	//   ....[25]....
        /*0210*/ 	.word	0x0000a240
        /*0214*/ 	.word	0x00000009
        /*0218*/ 	.word	0x00000000
        /*021c*/ 	.short	0x010a
        /*021e*/ 	.byte	0x3f
	.zero		1


	//   ....[26]....
        /*0220*/ 	.word	0x0000a2d0
        /*0224*/ 	.word	0x00000006
        /*0228*/ 	.word	0x00000000
        /*022c*/ 	.short	0x010a
        /*022e*/ 	.byte	0x3f
	.zero		1


	//   ....[27]....
        /*0230*/ 	.word	0x0000a360
        /*0234*/ 	.word	0x00000003
        /*0238*/ 	.word	0x00000000
        /*023c*/ 	.short	0x010a
        /*023e*/ 	.byte	0x3f
	.zero		1


	//   ....[28]....
        /*0240*/ 	.word	0x0000a3c0
        /*0244*/ 	.word	0x00000003
        /*0248*/ 	.word	0x00000000
        /*024c*/ 	.short	0x010a
        /*024e*/ 	.byte	0x3f
	.zero		1


	//   ....[29]....
        /*0250*/ 	.word	0x0000a420
        /*0254*/ 	.word	0x00000004
        /*0258*/ 	.word	0x00000000
        /*025c*/ 	.short	0x010a
        /*025e*/ 	.byte	0x3f
	.zero		1


	//   ....[30]....
        /*0260*/ 	.word	0x0000a4f0
        /*0264*/ 	.word	0x0000000e
        /*0268*/ 	.word	0x00000030
        /*026c*/ 	.short	0x010a
        /*026e*/ 	.byte	0x3f
	.zero		1


	//   ....[31]....
        /*0270*/ 	.word	0x0000a5c0
        /*0274*/ 	.word	0x00000007
        /*0278*/ 	.word	0x00000000
        /*027c*/ 	.short	0x010a
        /*027e*/ 	.byte	0x3f
	.zero		1


	//   ....[32]....
        /*0280*/ 	.word	0x0000a610
        /*0284*/ 	.word	0x00000009
        /*0288*/ 	.word	0x00000000
        /*028c*/ 	.short	0x010a
        /*028e*/ 	.byte	0x3f
	.zero		1


	//   ....[33]....
        /*0290*/ 	.word	0x0000a660
        /*0294*/ 	.word	0x00000006
        /*0298*/ 	.word	0x00000000
        /*029c*/ 	.short	0x010a
        /*029e*/ 	.byte	0x3f
	.zero		1


	//   ....[34]....
        /*02a0*/ 	.word	0x0000a6b0
        /*02a4*/ 	.word	0x00000009
        /*02a8*/ 	.word	0x00000000
        /*02ac*/ 	.short	0x010a
        /*02ae*/ 	.byte	0x3f
	.zero		1


	//   ....[35]....
        /*02b0*/ 	.word	0x0000a700
        /*02b4*/ 	.word	0x00000006
        /*02b8*/ 	.word	0x00000000
        /*02bc*/ 	.short	0x010a
        /*02be*/ 	.byte	0x3f
	.zero		1


	//----- nvinfo : EIATTR_NUM_MBARRIERS
	.align		4
.L_35:
        /*02c0*/ 	.byte	0x03, 0x38
        /*02c2*/ 	.short	0x000e


	//----- nvinfo : EIATTR_EXIT_INSTR_OFFSETS
	.align		4
        /*02c4*/ 	.byte	0x04, 0x1c
        /*02c6*/ 	.short	(.L_37 - .L_36)


	//   ....[0]....
.L_36:
        /*02c8*/ 	.word	0x00000620


	//   ....[1]....
        /*02cc*/ 	.word	0x00000ee0


	//   ....[2]....
        /*02d0*/ 	.word	0x00008c60


	//   ....[3]....
        /*02d4*/ 	.word	0x00009290


	//   ....[4]....
        /*02d8*/ 	.word	0x0000a3b0


	//----- nvinfo : EIATTR_MAX_THREADS
	.align		4
.L_37:
        /*02dc*/ 	.byte	0x04, 0x05
        /*02de*/ 	.short	(.L_39 - .L_38)
.L_38:
        /*02e0*/ 	.word	0x00000180
        /*02e4*/ 	.word	0x00000001
        /*02e8*/ 	.word	0x00000001


	//----- nvinfo : EIATTR_CRS_STACK_SIZE
	.align		4
.L_39:
        /*02ec*/ 	.byte	0x04, 0x1e
        /*02ee*/ 	.short	(.L_41 - .L_40)
.L_40:
        /*02f0*/ 	.word	0x00000000


	//----- nvinfo : EIATTR_CBANK_PARAM_SIZE
	.align		4
.L_41:
        /*02f4*/ 	.byte	0x03, 0x19
        /*02f6*/ 	.short	0x0470


	//----- nvinfo : EIATTR_PARAM_CBANK
	.align		4
        /*02f8*/ 	.byte	0x04, 0x0a
        /*02fa*/ 	.short	(.L_43 - .L_42)
	.align		4
.L_42:
        /*02fc*/ 	.word	index@(.nv.constant0._ZN7cutlass13device_kernelINS_4gemm6kernel13GemmUniversalIN4cute5tupleIJiiiiEEENS1_10collective13CollectiveMmaINS1_34MainloopSm90TmaGmmaWarpSpecializedILi6ENS5_IJNS4_1CILi1EEESB_SB_EEENS1_35KernelTmaWarpSpecializedCooperativeEEENS5_IJNSA_ILi256EEENSA_ILi128EEENSA_ILi32EEEEEEfNS5_IJlSB_lEEEfSJ_NS4_8TiledMMAINS4_8MMA_AtomIJNS4_4SM904GMMA30MMA_64x128x8_F32TF32TF32_SS_TNILNSN_7ScaleInE1ELSP_1EEEEEENS4_6LayoutINS5_IJNSA_ILi2EEESB_SB_EEENS5_IJSB_NSA_ILi0EEESV_EEEEENS5_IJNS4_10UnderscoreESY_SY_EEEEENS4_13SM90_TMA_LOADENS4_14ComposedLayoutINS4_7SwizzleILi3ELi4ELi3EEENS4_18smem_ptr_flag_bitsILi32EEENSS_INS5_IJNSA_ILi8EEESH_EEENS5_IJSH_SB_EEEEEEEvNS4_8identityES11_S1B_vS1C_EENS_8epilogue10collective6detail29Sm90TmaWarpSpecializedAdapterINS1F_15DefaultEpilogueIfSJ_SJ_NS1E_6thread17LinearCombinationIfLi1EffLNS1J_9ScaleType4KindE0ELNS_15FloatRoundStyleE2EfEENS1_15EpilogueDefaultEEEEEvvEEEEvNT_6ParamsE)
        /*0300*/ 	.short	0x0210
        /*0302*/ 	.short	0x0470


	//----- nvinfo : EIATTR_SW_WAR
	.align		4
.L_43:
        /*0304*/ 	.byte	0x04, 0x36
        /*0306*/ 	.short	(.L_45 - .L_44)
.L_44:
        /*0308*/ 	.word	0x00000008
.L_45:


//--------------------- .nv.callgraph             --------------------------
	.section	.nv.callgraph,"",@"SHT_CUDA_CALLGRAPH"
	.align	4
	.sectionentsize	8
	.align		4
        /*0000*/ 	.word	0x00000000
	.align		4
        /*0004*/ 	.word	0xffffffff
	.align		4
        /*0008*/ 	.word	index@(_ZN7cutlass13device_kernelINS_4gemm6kernel13GemmUniversalIN4cute5tupleIJiiiiEEENS1_10collective13CollectiveMmaINS1_34MainloopSm90TmaGmmaWarpSpecializedILi6ENS5_IJNS4_1CILi1EEESB_SB_EEENS1_35KernelTmaWarpSpecializedCooperativeEEENS5_IJNSA_ILi256EEENSA_ILi128EEENSA_ILi32EEEEEEfNS5_IJlSB_lEEEfSJ_NS4_8TiledMMAINS4_8MMA_AtomIJNS4_4SM904GMMA30MMA_64x128x8_F32TF32TF32_SS_TNILNSN_7ScaleInE1ELSP_1EEEEEENS4_6LayoutINS5_IJNSA_ILi2EEESB_SB_EEENS5_IJSB_NSA_ILi0EEESV_EEEEENS5_IJNS4_10UnderscoreESY_SY_EEEEENS4_13SM90_TMA_LOADENS4_14ComposedLayoutINS4_7SwizzleILi3ELi4ELi3EEENS4_18smem_ptr_flag_bitsILi32EEENSS_INS5_IJNSA_ILi8EEESH_EEENS5_IJSH_SB_EEEEEEEvNS4_8identityES11_S1B_vS1C_EENS_8epilogue10collective6detail29Sm90TmaWarpSpecializedAdapterINS1F_15DefaultEpilogueIfSJ_SJ_NS1E_6thread17LinearCombinationIfLi1EffLNS1J_9ScaleType4KindE0ELNS_15FloatRoundStyleE2EfEENS1_15EpilogueDefaultEEEEEvvEEEEvNT_6ParamsE)
	.align		4
        /*000c*/ 	.word	index@(__assertfail)
	.align		4
        /*0010*/ 	.word	0x00000000
	.align		4
        /*0014*/ 	.word	0xfffffffe
	.align		4
        /*0018*/ 	.word	0x00000000
	.align		4
        /*001c*/ 	.word	0xfffffffd
	.align		4
        /*0020*/ 	.word	0x00000000
	.align		4
        /*0024*/ 	.word	0xfffffffc


//--------------------- .nv.constant4             --------------------------
	.section	.nv.constant4,"a",@progbits
	.align	8
	.align		8
.nv.constant4:
        /*0000*/ 	.dword	__assertfail
	.align		8
        /*0008*/ 	.dword	__unnamed_1
	.align		8
        /*0010*/ 	.dword	_ZN40_INTERNAL_10c5aace_4_k_cu_a8fa8990_296714cuda3std3__45__cpo5beginE
	.align		8
        /*0018*/ 	.dword	_ZN40_INTERNAL_10c5aace_4_k_cu_a8fa8990_296714cuda3std3__45__cpo3endE
	.align		8
        /*0020*/ 	.dword	_ZN40_INTERNAL_10c5aace_4_k_cu_a8fa8990_296714cuda3std3__45__cpo6cbeginE
	.align		8
        /*0028*/ 	.dword	_ZN40_INTERNAL_10c5aace_4_k_cu_a8fa8990_296714cuda3std3__45__cpo4cendE
	.align		8
        /*0030*/ 	.dword	_ZN40_INTERNAL_10c5aace_4_k_cu_a8fa8990_296714cuda3std3__442_GLOBAL__N__10c5aace_4_k_cu_a8fa8990_296716ignoreE
	.align		8
        /*0038*/ 	.dword	_ZN40_INTERNAL_10c5aace_4_k_cu_a8fa8990_296714cuda3std3__419piecewise_constructE
	.align		8
        /*0040*/ 	.dword	_ZN40_INTERNAL_10c5aace_4_k_cu_a8fa8990_296714cuda3std3__48in_placeE
	.align		8
        /*0048*/ 	.dword	_ZN40_INTERNAL_10c5aace_4_k_cu_a8fa8990_296714cuda3std6ranges3__45__cpo4swapE
	.align		8
        /*0050*/ 	.dword	_ZN40_INTERNAL_10c5aace_4_k_cu_a8fa8990_296714cuda3std6ranges3__45__cpo9iter_moveE
	.align		8
        /*0058*/ 	.dword	_ZN40_INTERNAL_10c5aace_4_k_cu_a8fa8990_296714cute7productE
	.align		8
        /*0060*/ 	.dword	_ZN40_INTERNAL_10c5aace_4_k_cu_a8fa8990_296714cute1_E
	.align		8
        /*0068*/ 	.dword	$str$22
	.align		8
        /*0070*/ 	.dword	$str$23


//--------------------- .text._ZN7cutlass13device_kernelINS_4gemm6kernel13GemmUniversalIN4cute5tupleIJiiiiEEENS1_10collective13CollectiveMmaINS1_34MainloopSm90TmaGmmaWarpSpecializedILi6ENS5_IJNS4_1CILi1EEESB_SB_EEENS1_35KernelTmaWarpSpecializedCooperativeEEENS5_IJNSA_ILi256EEENSA_ILi128EEENSA_ILi32EEEEEEfNS5_IJlSB_lEEEfSJ_NS4_8TiledMMAINS4_8MMA_AtomIJNS4_4SM904GMMA30MMA_64x128x8_F32TF32TF32_SS_TNILNSN_7ScaleInE1ELSP_1EEEEEENS4_6LayoutINS5_IJNSA_ILi2EEESB_SB_EEENS5_IJSB_NSA_ILi0EEESV_EEEEENS5_IJNS4_10UnderscoreESY_SY_EEEEENS4_13SM90_TMA_LOADENS4_14ComposedLayoutINS4_7SwizzleILi3ELi4ELi3EEENS4_18smem_ptr_flag_bitsILi32EEENSS_INS5_IJNSA_ILi8EEESH_EEENS5_IJSH_SB_EEEEEEEvNS4_8identityES11_S1B_vS1C_EENS_8epilogue10collective6detail29Sm90TmaWarpSpecializedAdapterINS1F_15DefaultEpilogueIfSJ_SJ_NS1E_6thread17LinearCombinationIfLi1EffLNS1J_9ScaleType4KindE0ELNS_15FloatRoundStyleE2EfEENS1_15EpilogueDefaultEEEEEvvEEEEvNT_6ParamsE --------------------------
	.section	.text._ZN7cutlass13device_kernelINS_4gemm6kernel13GemmUniversalIN4cute5tupleIJiiiiEEENS1_10collective13CollectiveMmaINS1_34MainloopSm90TmaGmmaWarpSpecializedILi6ENS5_IJNS4_1CILi1EEESB_SB_EEENS1_35KernelTmaWarpSpecializedCooperativeEEENS5_IJNSA_ILi256EEENSA_ILi128EEENSA_ILi32EEEEEEfNS5_IJlSB_lEEEfSJ_NS4_8TiledMMAINS4_8MMA_AtomIJNS4_4SM904GMMA30MMA_64x128x8_F32TF32TF32_SS_TNILNSN_7ScaleInE1ELSP_1EEEEEENS4_6LayoutINS5_IJNSA_ILi2EEESB_SB_EEENS5_IJSB_NSA_ILi0EEESV_EEEEENS5_IJNS4_10UnderscoreESY_SY_EEEEENS4_13SM90_TMA_LOADENS4_14ComposedLayoutINS4_7SwizzleILi3ELi4ELi3EEENS4_18smem_ptr_flag_bitsILi32EEENSS_INS5_IJNSA_ILi8EEESH_EEENS5_IJSH_SB_EEEEEEEvNS4_8identityES11_S1B_vS1C_EENS_8epilogue10collective6detail29Sm90TmaWarpSpecializedAdapterINS1F_15DefaultEpilogueIfSJ_SJ_NS1E_6thread17LinearCombinationIfLi1EffLNS1J_9ScaleType4KindE0ELNS_15FloatRoundStyleE2EfEENS1_15EpilogueDefaultEEEEEvvEEEEvNT_6ParamsE,"ax",@progbits
	.align	128
.text._ZN7cutlass13device_kernelINS_4gemm6kernel13GemmUniversalIN4cute5tupleIJiiiiEEENS1_10collective13CollectiveMmaINS1_34MainloopSm90TmaGmmaWarpSpecializedILi6ENS5_IJNS4_1CILi1EEESB_SB_EEENS1_35KernelTmaWarpSpecializedCooperativeEEENS5_IJNSA_ILi256EEENSA_ILi128EEENSA_ILi32EEEEEEfNS5_IJlSB_lEEEfSJ_NS4_8TiledMMAINS4_8MMA_AtomIJNS4_4SM904GMMA30MMA_64x128x8_F32TF32TF32_SS_TNILNSN_7ScaleInE1ELSP_1EEEEEENS4_6LayoutINS5_IJNSA_ILi2EEESB_SB_EEENS5_IJSB_NSA_ILi0EEESV_EEEEENS5_IJNS4_10UnderscoreESY_SY_EEEEENS4_13SM90_TMA_LOADENS4_14ComposedLayoutINS4_7SwizzleILi3ELi4ELi3EEENS4_18smem_ptr_flag_bitsILi32EEENSS_INS5_IJNSA_ILi8EEESH_EEENS5_IJSH_SB_EEEEEEEvNS4_8identityES11_S1B_vS1C_EENS_8epilogue10collective6detail29Sm90TmaWarpSpecializedAdapterINS1F_15DefaultEpilogueIfSJ_SJ_NS1E_6thread17LinearCombinationIfLi1EffLNS1J_9ScaleType4KindE0ELNS_15FloatRoundStyleE2EfEENS1_15EpilogueDefaultEEEEEvvEEEEvNT_6ParamsE:
        .type           _ZN7cutlass13device_kernelINS_4gemm6kernel13GemmUniversalIN4cute5tupleIJiiiiEEENS1_10collective13CollectiveMmaINS1_34MainloopSm90TmaGmmaWarpSpecializedILi6ENS5_IJNS4_1CILi1EEESB_SB_EEENS1_35KernelTmaWarpSpecializedCooperativeEEENS5_IJNSA_ILi256EEENSA_ILi128EEENSA_ILi32EEEEEEfNS5_IJlSB_lEEEfSJ_NS4_8TiledMMAINS4_8MMA_AtomIJNS4_4SM904GMMA30MMA_64x128x8_F32TF32TF32_SS_TNILNSN_7ScaleInE1ELSP_1EEEEEENS4_6LayoutINS5_IJNSA_ILi2EEESB_SB_EEENS5_IJSB_NSA_ILi0EEESV_EEEEENS5_IJNS4_10UnderscoreESY_SY_EEEEENS4_13SM90_TMA_LOADENS4_14ComposedLayoutINS4_7SwizzleILi3ELi4ELi3EEENS4_18smem_ptr_flag_bitsILi32EEENSS_INS5_IJNSA_ILi8EEESH_EEENS5_IJSH_SB_EEEEEEEvNS4_8identityES11_S1B_vS1C_EENS_8epilogue10collective6detail29Sm90TmaWarpSpecializedAdapterINS1F_15DefaultEpilogueIfSJ_SJ_NS1E_6thread17LinearCombinationIfLi1EffLNS1J_9ScaleType4KindE0ELNS_15FloatRoundStyleE2EfEENS1_15EpilogueDefaultEEEEEvvEEEEvNT_6ParamsE,@function
        .size           _ZN7cutlass13device_kernelINS_4gemm6kernel13GemmUniversalIN4cute5tupleIJiiiiEEENS1_10collective13CollectiveMmaINS1_34MainloopSm90TmaGmmaWarpSpecializedILi6ENS5_IJNS4_1CILi1EEESB_SB_EEENS1_35KernelTmaWarpSpecializedCooperativeEEENS5_IJNSA_ILi256EEENSA_ILi128EEENSA_ILi32EEEEEEfNS5_IJlSB_lEEEfSJ_NS4_8TiledMMAINS4_8MMA_AtomIJNS4_4SM904GMMA30MMA_64x128x8_F32TF32TF32_SS_TNILNSN_7ScaleInE1ELSP_1EEEEEENS4_6LayoutINS5_IJNSA_ILi2EEESB_SB_EEENS5_IJSB_NSA_ILi0EEESV_EEEEENS5_IJNS4_10UnderscoreESY_SY_EEEEENS4_13SM90_TMA_LOADENS4_14ComposedLayoutINS4_7SwizzleILi3ELi4ELi3EEENS4_18smem_ptr_flag_bitsILi32EEENSS_INS5_IJNSA_ILi8EEESH_EEENS5_IJSH_SB_EEEEEEEvNS4_8identityES11_S1B_vS1C_EENS_8epilogue10collective6detail29Sm90TmaWarpSpecializedAdapterINS1F_15DefaultEpilogueIfSJ_SJ_NS1E_6thread17LinearCombinationIfLi1EffLNS1J_9ScaleType4KindE0ELNS_15FloatRoundStyleE2EfEENS1_15EpilogueDefaultEEEEEvvEEEEvNT_6ParamsE,(.L_x_324 - _ZN7cutlass13device_kernelINS_4gemm6kernel13GemmUniversalIN4cute5tupleIJiiiiEEENS1_10collective13CollectiveMmaINS1_34MainloopSm90TmaGmmaWarpSpecializedILi6ENS5_IJNS4_1CILi1EEESB_SB_EEENS1_35KernelTmaWarpSpecializedCooperativeEEENS5_IJNSA_ILi256EEENSA_ILi128EEENSA_ILi32EEEEEEfNS5_IJlSB_lEEEfSJ_NS4_8TiledMMAINS4_8MMA_AtomIJNS4_4SM904GMMA30MMA_64x128x8_F32TF32TF32_SS_TNILNSN_7ScaleInE1ELSP_1EEEEEENS4_6LayoutINS5_IJNSA_ILi2EEESB_SB_EEENS5_IJSB_NSA_ILi0EEESV_EEEEENS5_IJNS4_10UnderscoreESY_SY_EEEEENS4_13SM90_TMA_LOADENS4_14ComposedLayoutINS4_7SwizzleILi3ELi4ELi3EEENS4_18smem_ptr_flag_bitsILi32EEENSS_INS5_IJNSA_ILi8EEESH_EEENS5_IJSH_SB_EEEEEEEvNS4_8identityES11_S1B_vS1C_EENS_8epilogue10collective6detail29Sm90TmaWarpSpecializedAdapterINS1F_15DefaultEpilogueIfSJ_SJ_NS1E_6thread17LinearCombinationIfLi1EffLNS1J_9ScaleType4KindE0ELNS_15FloatRoundStyleE2EfEENS1_15EpilogueDefaultEEEEEvvEEEEvNT_6ParamsE)
        .other          _ZN7cutlass13device_kernelINS_4gemm6kernel13GemmUniversalIN4cute5tupleIJiiiiEEENS1_10collective13CollectiveMmaINS1_34MainloopSm90TmaGmmaWarpSpecializedILi6ENS5_IJNS4_1CILi1EEESB_SB_EEENS1_35KernelTmaWarpSpecializedCooperativeEEENS5_IJNSA_ILi256EEENSA_ILi128EEENSA_ILi32EEEEEEfNS5_IJlSB_lEEEfSJ_NS4_8TiledMMAINS4_8MMA_AtomIJNS4_4SM904GMMA30MMA_64x128x8_F32TF32TF32_SS_TNILNSN_7ScaleInE1ELSP_1EEEEEENS4_6LayoutINS5_IJNSA_ILi2EEESB_SB_EEENS5_IJSB_NSA_ILi0EEESV_EEEEENS5_IJNS4_10UnderscoreESY_SY_EEEEENS4_13SM90_TMA_LOADENS4_14ComposedLayoutINS4_7SwizzleILi3ELi4ELi3EEENS4_18smem_ptr_flag_bitsILi32EEENSS_INS5_IJNSA_ILi8EEESH_EEENS5_IJSH_SB_EEEEEEEvNS4_8identityES11_S1B_vS1C_EENS_8epilogue10collective6detail29Sm90TmaWarpSpecializedAdapterINS1F_15DefaultEpilogueIfSJ_SJ_NS1E_6thread17LinearCombinationIfLi1EffLNS1J_9ScaleType4KindE0ELNS_15FloatRoundStyleE2EfEENS1_15EpilogueDefaultEEEEEvvEEEEvNT_6ParamsE,@"STO_CUDA_ENTRY STV_DEFAULT"
_ZN7cutlass13device_kernelINS_4gemm6kernel13GemmUniversalIN4cute5tupleIJiiiiEEENS1_10collective13CollectiveMmaINS1_34MainloopSm90TmaGmmaWarpSpecializedILi6ENS5_IJNS4_1CILi1EEESB_SB_EEENS1_35KernelTmaWarpSpecializedCooperativeEEENS5_IJNSA_ILi256EEENSA_ILi128EEENSA_ILi32EEEEEEfNS5_IJlSB_lEEEfSJ_NS4_8TiledMMAINS4_8MMA_AtomIJNS4_4SM904GMMA30MMA_64x128x8_F32TF32TF32_SS_TNILNSN_7ScaleInE1ELSP_1EEEEEENS4_6LayoutINS5_IJNSA_ILi2EEESB_SB_EEENS5_IJSB_NSA_ILi0EEESV_EEEEENS5_IJNS4_10UnderscoreESY_SY_EEEEENS4_13SM90_TMA_LOADENS4_14ComposedLayoutINS4_7SwizzleILi3ELi4ELi3EEENS4_18smem_ptr_flag_bitsILi32EEENSS_INS5_IJNSA_ILi8EEESH_EEENS5_IJSH_SB_EEEEEEEvNS4_8identityES11_S1B_vS1C_EENS_8epilogue10collective6detail29Sm90TmaWarpSpecializedAdapterINS1F_15DefaultEpilogueIfSJ_SJ_NS1E_6thread17LinearCombinationIfLi1EffLNS1J_9ScaleType4KindE0ELNS_15FloatRoundStyleE2EfEENS1_15EpilogueDefaultEEEEEvvEEEEvNT_6ParamsE:
[----:B------:R-:W0:Y:S01]  /*0000*/  LDC R1, c[0x0][0x28] ;  /* 0x00000a00ff017b82 */ /* 0x000e220000000800 */
[----:B------:R-:W1:Y:S01]  /*0010*/  S2R R18, SR_TID.X ;  /* 0x0000000000127919 */ /* 0x000e620000002100 */
[----:B------:R-:W-:Y:S01]  /*0020*/  ELECT P0, URZ, PT ;  /* 0x00000000003f782f */ /* 0x000fe20003800000 */
[----:B------:R-:W-:Y:S01]  /*0030*/  BSSY B0, `(.L_x_0) ;  /* 0x000000f000007945 */ /* 0x000fe20003800000 */
[--C-:B-1----:R-:W-:Y:S02]  /*0040*/  SHF.R.U32.HI R0, RZ, 0x5, R18.reuse ;  /* 0x00000005ff007819 */ /* 0x102fe40000011612 */
[----:B------:R-:W-:-:S03]  /*0050*/  SHF.R.U32.HI R22, RZ, 0x7, R18 ;  /* 0x00000007ff167819 */ /* 0x000fc60000011612 */
[----:B------:R-:W1:Y:S04]  /*0060*/  SHFL.IDX PT, R5, R0, RZ, 0x1f ;  /* 0x00001fff00057589 */ /* 0x000e6800000e0000 */
[----:B------:R2:W3:Y:S01]  /*0070*/  SHFL.IDX PT, R8, R22, RZ, 0x1f ;  /* 0x00001fff16087589 */ /* 0x0004e200000e0000 */
[----:B-1----:R-:W-:-:S13]  /*0080*/  ISETP.NE.OR P0, PT, R5, RZ, !P0 ;  /* 0x000000ff0500720c */ /* 0x002fda0004705670 */
[----:B0-23--:R-:W-:Y:S05]  /*0090*/  @P0 BRA `(.L_x_1) ;  /* 0x0000000000200947 */ /* 0x00dfea0003800000 */
[----:B------:R-:W-:Y:S02]  /*00a0*/  ULDC.64 UR4, c[0x0][0x198] ;  /* 0x0000660000047ab9 */ /* 0x000fe40000000a00 */
[----:B------:R-:W-:Y:S02]  /*00b0*/  UIADD3 UR6, UP0, UR4, 0xf0, URZ ;  /* 0x000000f004067890 */ /* 0x000fe4000ff1e03f */
[----:B------:R-:W-:Y:S02]  /*00c0*/  UIADD3 UR4, UP1, UR4, 0x1f0, URZ ;  /* 0x000001f004047890 */ /* 0x000fe4000ff3e03f */
[----:B------:R-:W-:Y:S02]  /*00d0*/  UIADD3.X UR7, URZ, UR5, URZ, UP0, !UPT ;  /* 0x000000053f077290 */ /* 0x000fe400087fe43f */
[----:B------:R-:W-:-:S07]  /*00e0*/  UIADD3.X UR5, URZ, UR5, URZ, UP1, !UPT ;  /* 0x000000053f057290 */ /* 0x000fce0008ffe43f */
[----:B------:R0:W-:Y:S02]  /*00f0*/  UTMACCTL.PF [UR6] ;  /* 0x00000000060079b9 */ /* 0x0001e40008040000 */
[----:B------:R0:W-:Y:S02]  /*0100*/  UTMACCTL.PF [UR4] ;  /* 0x00000000040079b9 */ /* 0x0001e40008040000 */
[----:B0-----:R-:W-:Y:S01]  /*0110*/  NOP ;  /* 0x0000000000007918 */ /* 0x001fe20000000000 */
.L_x_1:
[----:B------:R-:W-:Y:S05]  /*0120*/  BSYNC B0 ;  /* 0x0000000000007941 */ /* 0x000fea0003800000 */
.L_x_0:
[----:B------:R-:W0:Y:S02]  /*0130*/  SHFL.IDX PT, R2, R0, RZ, 0x1f ;  /* 0x00001fff00027589 */ /* 0x000e2400000e0000 */
[----:B0-----:R-:W-:-:S13]  /*0140*/  ISETP.NE.AND P0, PT, R2, RZ, PT ;  /* 0x000000ff0200720c */ /* 0x001fda0003f05270 */
[----:B------:R-:W-:Y:S05]  /*0150*/  @P0 BRA `(.L_x_2) ;  /* 0x0000000000680947 */ /* 0x000fea0003800000 */
[----:B------:R-:W0:Y:S01]  /*0160*/  S2UR UR8, SR_CgaCtaId ;  /* 0x00000000000879c3 */ /* 0x000e220000008800 */
[----:B------:R-:W-:Y:S01]  /*0170*/  UMOV UR4, 0x400 ;  /* 0x0000040000047882 */ /* 0x000fe20000000000 */
[----:B------:R-:W-:Y:S01]  /*0180*/  UMOV UR5, 0x1 ;  /* 0x0000000100057882 */ /* 0x000fe20000000000 */
[----:B------:R-:W-:Y:S01]  /*0190*/  UMOV UR6, 0x100 ;  /* 0x0000010000067882 */ /* 0x000fe20000000000 */
[----:B------:R-:W-:Y:S01]  /*01a0*/  ELECT P0, URZ, PT ;  /* 0x00000000003f782f */ /* 0x000fe20003800000 */
[----:B------:R-:W-:-:S04]  /*01b0*/  UIADD3 UR6, -UR6, 0x100000, URZ ;  /* 0x0010000006067890 */ /* 0x000fc8000fffe13f */
[----:B------:R-:W-:Y:S02]  /*01c0*/  USHF.L.U32 UR7, UR6, 0xb, URZ ;  /* 0x0000000b06077899 */ /* 0x000fe4000800063f */
[----:B------:R-:W-:Y:S02]  /*01d0*/  USHF.L.U32 UR6, UR6, 0x1, URZ ;  /* 0x0000000106067899 */ /* 0x000fe4000800063f */
[----:B0-----:R-:W-:Y:S02]  /*01e0*/  ULEA UR8, UR8, UR4, 0x18 ;  /* 0x0000000408087291 */ /* 0x001fe4000f8ec03f */
[----:B------:R-:W-:-:S04]  /*01f0*/  UIADD3 UR4, -UR5, 0x100000, URZ ;  /* 0x0010000005047890 */ /* 0x000fc8000fffe13f */
[----:B------:R-:W-:Y:S02]  /*0200*/  USHF.L.U32 UR5, UR4, 0xb, URZ ;  /* 0x0000000b04057899 */ /* 0x000fe4000800063f */
[----:B------:R-:W-:Y:S01]  /*0210*/  USHF.L.U32 UR4, UR4, 0x1, URZ ;  /* 0x0000000104047899 */ /* 0x000fe2000800063f */
[----:B------:R-:W0:Y:S11]  /*0220*/  FENCE.VIEW.ASYNC.S ;  /* 0x00000000000073c6 */ /* 0x000e360000000000 */
[----:B0-----:R0:W1:Y:S01]  /*0230*/  SYNCS.EXCH.64 URZ, [UR8], UR4 ;  /* 0x00000004083f75b2 */ /* 0x0010620008000100 */
[----:B------:R0:W2:Y:S01]  /*0240*/  SYNCS.EXCH.64 URZ, [UR8+0x30], UR6 ;  /* 0x00003006083f75b2 */ /* 0x0000a20008000100 */
[----:B------:R0:W3:Y:S01]  /*0250*/  SYNCS.EXCH.64 URZ, [UR8+0x8], UR4 ;  /* 0x00000804083f75b2 */ /* 0x0000e20008000100 */
[----:B------:R0:W4:Y:S01]  /*0260*/  SYNCS.EXCH.64 URZ, [UR8+0x38], UR6 ;  /* 0x00003806083f75b2 */ /* 0x0001220008000100 */
[----:B------:R0:W0:Y:S01]  /*0270*/  SYNCS.EXCH.64 URZ, [UR8+0x10], UR4 ;  /* 0x00001004083f75b2 */ /* 0x0000220008000100 */
[----:B------:R0:W0:Y:S01]  /*0280*/  SYNCS.EXCH.64 URZ, [UR8+0x40], UR6 ;  /* 0x00004006083f75b2 */ /* 0x0000220008000100 */
[----:B------:R0:W0:Y:S01]  /*0290*/  SYNCS.EXCH.64 URZ, [UR8+0x18], UR4 ;  /* 0x00001804083f75b2 */ /* 0x0000220008000100 */
[----:B------:R0:W0:Y:S01]  /*02a0*/  SYNCS.EXCH.64 URZ, [UR8+0x48], UR6 ;  /* 0x00004806083f75b2 */ /* 0x0000220008000100 */
[----:B------:R0:W0:Y:S01]  /*02b0*/  SYNCS.EXCH.64 URZ, [UR8+0x20], UR4 ;  /* 0x00002004083f75b2 */ /* 0x0000220008000100 */
[----:B------:R0:W0:Y:S01]  /*02c0*/  SYNCS.EXCH.64 URZ, [UR8+0x50], UR6 ;  /* 0x00005006083f75b2 */ /* 0x0000220008000100 */
[----:B------:R0:W0:Y:S01]  /*02d0*/  SYNCS.EXCH.64 URZ, [UR8+0x28], UR4 ;  /* 0x00002804083f75b2 */ /* 0x0000220008000100 */
[----:B------:R0:W0:Y:S01]  /*02e0*/  SYNCS.EXCH.64 URZ, [UR8+0x58], UR6 ;  /* 0x00005806083f75b2 */ /* 0x0000220008000100 */
[----:B------:R-:W-:Y:S01]  /*02f0*/  NOP ;  /* 0x0000000000007918 */ /* 0x000fe20000000000 */
.L_x_2:
[----:B------:R-:W5:Y:S01]  /*0300*/  SHFL.IDX PT, R0, R0, RZ, 0x1f ;  /* 0x00001fff00007589 */ /* 0x000f6200000e0000 */
[----:B------:R-:W1:Y:S01]  /*0310*/  LDC R2, c[0x0][0x65c] ;  /* 0x00019700ff027b82 */ /* 0x000e620000000800 */
[----:B------:R-:W-:Y:S02]  /*0320*/  ELECT P0, URZ, PT ;  /* 0x00000000003f782f */ /* 0x000fe40003800000 */
[----:B------:R-:W-:Y:S01]  /*0330*/  SHF.R.S32.HI R6, RZ, 0x1f, R5 ;  /* 0x0000001fff067819 */ /* 0x000fe20000011405 */
[----:B------:R-:W2:Y:S01]  /*0340*/  S2R R3, SR_CTAID.Y ;  /* 0x0000000000037919 */ /* 0x000ea20000002600 */
[----:B0-----:R-:W-:Y:S01]  /*0350*/  UMOV UR4, 0x20 ;  /* 0x0000002000047882 */ /* 0x001fe20000000000 */
[----:B------:R-:W-:Y:S01]  /*0360*/  ISETP.NE.AND P2, PT, R8, RZ, PT ;  /* 0x000000ff0800720c */ /* 0x000fe20003f45270 */
[----:B------:R-:W-:Y:S01]  /*0370*/  NOP ;  /* 0x0000000000007918 */ /* 0x000fe20000000000 */
[----:B------:R-:W0:Y:S01]  /*0380*/  S2R R4, SR_CTAID.X ;  /* 0x0000000000047919 */ /* 0x000e220000002500 */
[----:B------:R-:W-:Y:S01]  /*0390*/  LEA.HI R6, R6, R5, RZ, 0x2 ;  /* 0x0000000506067211 */ /* 0x000fe200078f10ff */
[----:B------:R-:W-:Y:S01]  /*03a0*/  NOP ;  /* 0x0000000000007918 */ /* 0x000fe20000000000 */
[----:B-----5:R-:W-:-:S02]  /*03b0*/  ISETP.NE.OR P0, PT, R0, RZ, !P0 ;  /* 0x000000ff0000720c */ /* 0x020fc40004705670 */
[----:B-1----:R-:W-:-:S04]  /*03c0*/  ISETP.NE.AND P3, PT, R2, 0x1, PT ;  /* 0x000000010200780c */ /* 0x002fc80003f65270 */
[----:B------:R-:W-:Y:S02]  /*03d0*/  P2R R0, PR, RZ, 0x8 ;  /* 0x00000008ff007803 */ /* 0x000fe40000000000 */
[----:B------:R-:W-:-:S05]  /*03e0*/  LOP3.LUT R0, R6, 0xfffffffc, RZ, 0xc0, !PT ;  /* 0xfffffffc06007812 */ /* 0x000fca00078ec0ff */
[----:B------:R-:W-:Y:S01]  /*03f0*/  VOTEU.ALL UP0, P0 ;  /* 0x00000000003f7886 */ /* 0x000fe20000000000 */
[----:B------:R-:W-:Y:S01]  /*0400*/  IMAD.IADD R0, R5, 0x1, -R0 ;  /* 0x0000000105007824 */ /* 0x000fe200078e0a00 */
[----:B------:R-:W0:Y:S01]  /*0410*/  @P3 LDC R17, c[0x0][0x10] ;  /* 0x00000400ff113b82 */ /* 0x000e220000000800 */
[----:B------:R-:W-:Y:S01]  /*0420*/  VOTEU.ALL UP1, P0 ;  /* 0x00000000003f7886 */ /* 0x000fe20000020000 */
[----:B------:R-:W-:Y:S01]  /*0430*/  @P3 MOV R7, RZ ;  /* 0x000000ff00073202 */ /* 0x000fe20000000f00 */
[----:B------:R-:W-:Y:S01]  /*0440*/  @!UP0 UMOV UR6, 0x400 ;  /* 0x0000040000068882 */ /* 0x000fe20000000000 */
[----:B------:R-:W-:-:S04]  /*0450*/  @!UP0 UIADD3 UR4, -UR4, 0x100000, URZ ;  /* 0x0010000004048890 */ /* 0x000fc8000fffe13f */
[----:B------:R-:W-:Y:S02]  /*0460*/  @!UP0 USHF.L.U32 UR5, UR4, 0xb, URZ ;  /* 0x0000000b04058899 */ /* 0x000fe4000800063f */
[----:B------:R-:W-:Y:S01]  /*0470*/  @!UP0 USHF.L.U32 UR4, UR4, 0x1, URZ ;  /* 0x0000000104048899 */ /* 0x000fe2000800063f */
[----:B--2---:R-:W-:Y:S01]  /*0480*/  @P3 IMAD.MOV.U32 R6, RZ, RZ, R3 ;  /* 0x000000ffff063224 */ /* 0x004fe200078e0003 */
[----:B------:R-:W-:Y:S01]  /*0490*/  @P3 MOV R11, RZ ;  /* 0x000000ff000b3202 */ /* 0x000fe20000000f00 */
[----:B------:R-:W-:Y:S01]  /*04a0*/  IMAD.MOV.U32 R5, RZ, RZ, RZ ;  /* 0x000000ffff057224 */ /* 0x000fe200078e00ff */
[----:B------:R-:W1:Y:S08]  /*04b0*/  @!UP0 S2UR UR7, SR_CgaCtaId ;  /* 0x00000000000789c3 */ /* 0x000e700000008800 */
[----:B------:R-:W2:Y:S01]  /*04c0*/  @!P3 LDC R9, c[0x0][0xc] ;  /* 0x00000300ff09bb82 */ /* 0x000ea20000000800 */
[----:B0-----:R-:W-:-:S04]  /*04d0*/  @P3 IMAD.WIDE.U32 R16, R4, R17, R6 ;  /* 0x0000001104103225 */ /* 0x001fc800078e0006 */
[----:B------:R-:W-:Y:S01]  /*04e0*/  @P3 IMAD.IADD R17, R17, 0x1, R11 ;  /* 0x0000000111113824 */ /* 0x000fe200078e020b */
[----:B-1----:R-:W-:Y:S01]  /*04f0*/  @!UP0 ULEA UR6, UR7, UR6, 0x18 ;  /* 0x0000000607068291 */ /* 0x002fe2000f8ec03f */
[----:B------:R-:W-:Y:S01]  /*0500*/  VOTEU.ALL UP0, P0 ;  /* 0x00000000003f7886 */ /* 0x000fe20000000000 */
[----:B------:R-:W-:-:S04]  /*0510*/  ISETP.NE.AND P0, PT, R0, 0x3, PT ;  /* 0x000000030000780c */ /* 0x000fc80003f05270 */
[----:B------:R-:W-:Y:S01]  /*0520*/  ISETP.EQ.OR P0, PT, R0, RZ, !P0 ;  /* 0x000000ff0000720c */ /* 0x000fe20004702670 */
[----:B--2---:R-:W-:-:S03]  /*0530*/  @!P3 IMAD.WIDE.U32 R6, R9, R3, R4 ;  /* 0x000000030906b225 */ /* 0x004fc600078e0004 */
[C---:B------:R-:W-:Y:S01]  /*0540*/  ISETP.EQ.AND P0, PT, R8.reuse, RZ, P0 ;  /* 0x000000ff0800720c */ /* 0x040fe20000702270 */
[----:B------:R-:W-:Y:S01]  /*0550*/  VIADD R8, R8, 0xffffffff ;  /* 0xffffffff08087836 */ /* 0x000fe20000000000 */
[----:B------:R-:W0:Y:S02]  /*0560*/  FENCE.VIEW.ASYNC.S ;  /* 0x00000000000073c6 */ /* 0x000e240000000000 */
[----:B0-----:R0:W3:Y:S01]  /*0570*/  @!UP0 SYNCS.EXCH.64 URZ, [UR6+0x70], UR4 ;  /* 0x00007004063f85b2 */ /* 0x0010e20008000100 */
[----:B------:R-:W-:Y:S01]  /*0580*/  @!P3 IMAD.MOV.U32 R16, RZ, RZ, R6 ;  /* 0x000000ffff10b224 */ /* 0x000fe200078e0006 */
[----:B------:R-:W-:Y:S02]  /*0590*/  SEL R19, RZ, 0x1, !P0 ;  /* 0x00000001ff137807 */ /* 0x000fe40004000000 */
[----:B------:R-:W-:Y:S02]  /*05a0*/  ISETP.GE.U32.AND P1, PT, R8, 0x2, PT ;  /* 0x000000020800780c */ /* 0x000fe40003f26070 */
[----:B------:R-:W-:-:S02]  /*05b0*/  @!P3 MOV R17, R7 ;  /* 0x000000070011b202 */ /* 0x000fc40000000f00 */
[----:B------:R-:W-:Y:S01]  /*05c0*/  SEL R19, R19, 0x2, P1 ;  /* 0x0000000213137807 */ /* 0x000fe20000800000 */
[----:B------:R0:W3:Y:S01]  /*05d0*/  @!UP1 SYNCS.EXCH.64 URZ, [UR6+0x78], UR4 ;  /* 0x00007804063f95b2 */ /* 0x0000e20008000100 */
[----:B------:R-:W-:Y:S01]  /*05e0*/  NOP ;  /* 0x0000000000007918 */ /* 0x000fe20000000000 */
[----:B---34-:R-:W-:Y:S06]  /*05f0*/  BAR.SYNC.DEFER_BLOCKING 0x0 ;  /* 0x0000000000007b1d */ /* 0x018fec0000010000 */
[----:B------:R-:W-:Y:S05]  /*0600*/  @!P2 BRA `(.L_x_3) ;  /* 0x000000840098a947 */ /* 0x000fea0003800000 */
[----:B------:R-:W-:-:S13]  /*0610*/  ISETP.GT.U32.AND P0, PT, R8, 0x1, PT ;  /* 0x000000010800780c */ /* 0x000fda0003f04070 */
[----:B0-----:R-:W-:Y:S05]  /*0620*/  @P0 EXIT ;  /* 0x000000000000094d */ /* 0x001fea0003800000 */
[----:B------:R-:W-:Y:S01]  /*0630*/  ULDC.64 UR4, c[0x0][0x650] ;  /* 0x0001940000047ab9 */ /* 0x000fe20000000a00 */
[----:B------:R-:W-:Y:S01]  /*0640*/  PRMT R0, RZ, 0x7610, R0 ;  /* 0x00007610ff007816 */ /* 0x000fe20000000000 */
[----:B------:R-:W-:Y:S01]  /*0650*/  IMAD.MOV.U32 R152, RZ, RZ, -0x1 ;  /* 0xffffffffff987424 */ /* 0x000fe200078e00ff */
[----:B------:R-:W-:Y:S01]  /*0660*/  ISETP.GE.U32.AND P0, PT, R16, UR4, PT ;  /* 0x0000000410007c0c */ /* 0x000fe2000bf06070 */
[----:B------:R-:W-:Y:S01]  /*0670*/  IMAD.MOV.U32 R153, RZ, RZ, -0x1 ;  /* 0xffffffffff997424 */ /* 0x000fe200078e00ff */
[----:B------:R-:W-:Y:S02]  /*0680*/  MOV R23, 0xffffffff ;  /* 0xffffffff00177802 */ /* 0x000fe40000000f00 */
[----:B------:R-:W-:-:S13]  /*0690*/  ISETP.GE.U32.AND.EX P0, PT, R17, UR5, PT, P0 ;  /* 0x0000000511007c0c */ /* 0x000fda000bf06100 */
[----:B------:R-:W-:Y:S05]  /*06a0*/  @P0 BRA `(.L_x_4) ;  /* 0x0000000400540947 */ /* 0x000fea0003800000 */
[----:B------:R-:W0:Y:S01]  /*06b0*/  LDC.64 R14, c[0x0][0x628] ;  /* 0x00018a00ff0e7b82 */ /* 0x000e220000000a00 */
[----:B------:R-:W-:Y:S02]  /*06c0*/  IMAD.MOV.U32 R6, RZ, RZ, R16 ;  /* 0x000000ffff067224 */ /* 0x000fe400078e0010 */
[----:B------:R-:W-:-:S05]  /*06d0*/  IMAD.MOV.U32 R7, RZ, RZ, R17 ;  /* 0x000000ffff077224 */ /* 0x000fca00078e0011 */
[----:B------:R-:W1:Y:S08]  /*06e0*/  LDC R0, c[0x0][0x630] ;  /* 0x00018c00ff007b82 */ /* 0x000e700000000800 */
[----:B------:R-:W2:Y:S01]  /*06f0*/  LDC.64 R20, c[0x0][0x620] ;  /* 0x00018800ff147b82 */ /* 0x000ea20000000a00 */
[----:B0-----:R-:W-:-:S04]  /*0700*/  ISETP.NE.U32.AND P0, PT, R14, RZ, PT ;  /* 0x000000ff0e00720c */ /* 0x001fc80003f05070 */
[----:B------:R-:W-:-:S13]  /*0710*/  ISETP.NE.AND.EX P0, PT, R15, RZ, PT, P0 ;  /* 0x000000ff0f00720c */ /* 0x000fda0003f05300 */
[----:B-12---:R-:W-:Y:S05]  /*0720*/  @!P0 BRA `(.L_x_5) ;  /* 0x0000000000288947 */ /* 0x006fea0003800000 */
[----:B------:R-:W0:Y:S02]  /*0730*/  LDC R11, c[0x0][0x634] ;  /* 0x00018d00ff0b7b82 */ /* 0x000e240000000800 */
[----:B0-----:R-:W-:-:S04]  /*0740*/  IADD3 R11, P0, R16, R11, RZ ;  /* 0x0000000b100b7210 */ /* 0x001fc80007f1e0ff */
[----:B------:R-:W-:-:S05]  /*0750*/  IADD3.X R13, RZ, R17, RZ, P0, !PT ;  /* 0x00000011ff0d7210 */ /* 0x000fca00007fe4ff */
[----:B------:R-:W-:-:S04]  /*0760*/  IMAD.WIDE.U32 R6, R13, R14, RZ ;  /* 0x0000000e0d067225 */ /* 0x000fc800078e00ff */
[----:B------:R-:W-:-:S04]  /*0770*/  IMAD.WIDE.U32 R8, P0, R11, R15, R6 ;  /* 0x0000000f0b087225 */ /* 0x000fc80007800006 */
[----:B------:R-:W-:-:S04]  /*0780*/  IMAD.WIDE.U32 R6, R11, R14, RZ ;  /* 0x0000000e0b067225 */ /* 0x000fc800078e00ff */
[----:B------:R-:W-:Y:S01]  /*0790*/  IMAD.X R11, RZ, RZ, RZ, P0 ;  /* 0x000000ffff0b7224 */ /* 0x000fe200000e06ff */
[----:B------:R-:W-:Y:S01]  /*07a0*/  IADD3 RZ, P0, R7, R8, RZ ;  /* 0x0000000807ff7210 */ /* 0x000fe20007f1e0ff */
[----:B------:R-:W-:-:S04]  /*07b0*/  IMAD.MOV.U32 R10, RZ, RZ, R9 ;  /* 0x000000ffff0a7224 */ /* 0x000fc800078e0009 */
[----:B------:R-:W-:-:S08]  /*07c0*/  IMAD.WIDE.U32.X R6, R13, R15, R10, P0 ;  /* 0x0000000f0d067225 */ /* 0x000fd000000e040a */
.L_x_5:
[-CC-:B------:R-:W-:Y:S01]  /*07d0*/  SHF.R.U64 R23, R6, R0.reuse, R7.reuse ;  /* 0x0000000006177219 */ /* 0x180fe20000001207 */
[----:B------:R-:W0:Y:S01]  /*07e0*/  LDC R10, c[0x0][0x618] ;  /* 0x00018600ff0a7b82 */ /* 0x000e220000000800 */
[----:B------:R-:W-:Y:S01]  /*07f0*/  SHF.R.U32.HI R5, RZ, R0, R7 ;  /* 0x00000000ff057219 */ /* 0x000fe20000011607 */
[----:B------:R-:W-:Y:S01]  /*0800*/  ULDC UR4, c[0x0][0x150] ;  /* 0x0000540000047ab9 */ /* 0x000fe20000000800 */
[----:B------:R-:W-:Y:S02]  /*0810*/  IADD3 R9, P0, RZ, -R23, RZ ;  /* 0x80000017ff097210 */ /* 0x000fe40007f1e0ff */
[----:B------:R-:W-:Y:S02]  /*0820*/  I2FP.F32.U32 R0, R4 ;  /* 0x0000000400007245 */ /* 0x000fe40000201000 */
[----:B------:R-:W-:Y:S01]  /*0830*/  IADD3.X R11, RZ, ~R5, RZ, P0, !PT ;  /* 0x80000005ff0b7210 */ /* 0x000fe200007fe4ff */
[----:B------:R-:W1:Y:S01]  /*0840*/  LDC.64 R28, c[0x0][0x640] ;  /* 0x00019000ff1c7b82 */ /* 0x000e620000000a00 */
[----:B------:R-:W-:-:S04]  /*0850*/  IMAD.WIDE.U32 R6, R9, R20, R16 ;  /* 0x0000001409067225 */ /* 0x000fc800078e0010 */
[----:B------:R-:W-:Y:S01]  /*0860*/  FMUL R0, R0, UR4 ;  /* 0x0000000400007c20 */ /* 0x000fe20008400000 */
[----:B------:R-:W-:Y:S01]  /*0870*/  ULDC UR4, c[0x0][0x154] ;  /* 0x0000550000047ab9 */ /* 0x000fe20000000800 */
[----:B------:R-:W-:Y:S01]  /*0880*/  IMAD R8, R11, R20, RZ ;  /* 0x000000140b087224 */ /* 0x000fe200078e02ff */
[----:B------:R-:W2:Y:S03]  /*0890*/  LDC R5, c[0x0][0x144] ;  /* 0x00005100ff057b82 */ /* 0x000ea60000000800 */
[----:B------:R-:W3:Y:S01]  /*08a0*/  F2I.U32.TRUNC.NTZ R0, R0 ;  /* 0x0000000000007305 */ /* 0x000ee2000020f000 */
[----:B------:R-:W-:-:S04]  /*08b0*/  IMAD R9, R9, R21, R8 ;  /* 0x0000001509097224 */ /* 0x000fc800078e0208 */
[----:B------:R-:W-:Y:S01]  /*08c0*/  IMAD.IADD R7, R7, 0x1, R9 ;  /* 0x0000000107077824 */ /* 0x000fe200078e0209 */
[----:B------:R-:W-:Y:S01]  /*08d0*/  MOV R9, 0xffffffff ;  /* 0xffffffff00097802 */ /* 0x000fe20000000f00 */
[----:B------:R-:W4:Y:S03]  /*08e0*/  LDC R12, c[0x0][0x608] ;  /* 0x00018200ff0c7b82 */ /* 0x000f260000000800 */
[-CC-:B0-----:R-:W-:Y:S02]  /*08f0*/  SHF.R.U64 R20, R6, R10.reuse, R7.reuse ;  /* 0x0000000a06147219 */ /* 0x181fe40000001207 */
[----:B------:R-:W-:Y:S02]  /*0900*/  I2FP.F32.U32 R6, R3 ;  /* 0x0000000300067245 */ /* 0x000fe40000201000 */
[----:B------:R-:W-:Y:S01]  /*0910*/  SHF.R.U32.HI R7, RZ, R10, R7 ;  /* 0x0000000aff077219 */ /* 0x000fe20000011607 */
[----:B------:R-:W0:Y:S01]  /*0920*/  LDC R26, c[0x0][0x658] ;  /* 0x00019600ff1a7b82 */ /* 0x000e220000000800 */
[----:B-1----:R-:W-:Y:S01]  /*0930*/  ISETP.NE.U32.AND P0, PT, R28, RZ, PT ;  /* 0x000000ff1c00720c */ /* 0x002fe20003f05070 */
[----:B---3--:R-:W-:-:S02]  /*0940*/  IMAD.MOV R8, RZ, RZ, -R0 ;  /* 0x000000ffff087224 */ /* 0x008fc400078e0a00 */
[----:B------:R-:W-:Y:S01]  /*0950*/  FMUL R6, R6, UR4 ;  /* 0x0000000406067c20 */ /* 0x000fe20008400000 */
[----:B------:R-:W-:-:S03]  /*0960*/  ISETP.NE.AND.EX P0, PT, R29, RZ, PT, P0 ;  /* 0x000000ff1d00720c */ /* 0x000fc60003f05300 */
[----:B------:R-:W1:Y:S01]  /*0970*/  LDC R14, c[0x0][0x148] ;  /* 0x00005200ff0e7b82 */ /* 0x000e620000000800 */
[----:B--2---:R-:W-:-:S07]  /*0980*/  IMAD R0, R5, R8, R4 ;  /* 0x0000000805007224 */ /* 0x004fce00078e0204 */
[----:B------:R-:W2:Y:S01]  /*0990*/  LDC R24, c[0x0][0x600] ;  /* 0x00018000ff187b82 */ /* 0x000ea20000000800 */
[-CC-:B----4-:R-:W-:Y:S02]  /*09a0*/  SHF.R.U64 R30, R20, R12.reuse, R7.reuse ;  /* 0x0000000c141e7219 */ /* 0x190fe40000001207 */
[----:B------:R-:W-:Y:S01]  /*09b0*/  SHF.R.U32.HI R5, RZ, R12, R7 ;  /* 0x0000000cff057219 */ /* 0x000fe20000011607 */
[----:B------:R-:W-:Y:S01]  /*09c0*/  IMAD.MOV.U32 R7, RZ, RZ, 0x1 ;  /* 0x00000001ff077424 */ /* 0x000fe200078e00ff */
[----:B------:R3:W4:Y:S03]  /*09d0*/  F2I.U32.TRUNC.NTZ R12, R6 ;  /* 0x00000006000c7305 */ /* 0x000726000020f000 */
[----:B------:R-:W1:Y:S01]  /*09e0*/  LDC R15, c[0x0][0x648] ;  /* 0x00019200ff0f7b82 */ /* 0x000e620000000800 */
[-C--:B0-----:R-:W-:Y:S02]  /*09f0*/  SHF.L.U32 R4, R9, R26.reuse, RZ ;  /* 0x0000001a09047219 */ /* 0x081fe400000006ff */
[----:B------:R-:W-:-:S02]  /*0a00*/  SHF.R.U64 R32, R30, R26, R5 ;  /* 0x0000001a1e207219 */ /* 0x000fc40000001205 */
[----:B------:R-:W-:Y:S02]  /*0a10*/  LOP3.LUT R11, RZ, R4, RZ, 0x33, !PT ;  /* 0x00000004ff0b7212 */ /* 0x000fe400078e33ff */
[-C--:B------:R-:W-:Y:S01]  /*0a20*/  SHF.R.U32.HI R5, RZ, R26.reuse, R5 ;  /* 0x0000001aff057219 */ /* 0x080fe20000011605 */
[----:B------:R-:W0:Y:S01]  /*0a30*/  LDC R21, c[0x0][0x638] ;  /* 0x00018e00ff157b82 */ /* 0x000e220000000800 */
[----:B------:R-:W-:Y:S01]  /*0a40*/  SHF.L.U32 R10, R7, R26, RZ ;  /* 0x0000001a070a7219 */ /* 0x000fe200000006ff */
[----:B------:R-:W-:-:S06]  /*0a50*/  IMAD.MOV.U32 R4, RZ, RZ, R32 ;  /* 0x000000ffff047224 */ /* 0x000fcc00078e0020 */
[----:B------:R-:W0:Y:S01]  /*0a60*/  LDC R152, c[0x0][0x610] ;  /* 0x00018400ff987b82 */ /* 0x000e220000000800 */
[----:B---34-:R-:W-:Y:S05]  /*0a70*/  @!P0 BRA `(.L_x_6) ;  /* 0x0000000000288947 */ /* 0x018fea0003800000 */
[----:B------:R-:W3:Y:S02]  /*0a80*/  LDC R9, c[0x0][0x64c] ;  /* 0x00019300ff097b82 */ /* 0x000ee40000000800 */
[----:B---3--:R-:W-:-:S04]  /*0a90*/  IADD3 R9, P0, R32, R9, RZ ;  /* 0x0000000920097210 */ /* 0x008fc80007f1e0ff */
        /* <DEDUP_REMOVED lines=8> */
.L_x_6:
[----:B-1----:R-:W-:Y:S01]  /*0b20*/  SHF.R.U64 R4, R4, R15, R5 ;  /* 0x0000000f04047219 */ /* 0x002fe20000001205 */
[----:B--2---:R-:W-:Y:S01]  /*0b30*/  VIADD R5, R24, 0xffffffff ;  /* 0xffffffff18057836 */ /* 0x004fe20000000000 */
[----:B------:R-:W-:Y:S02]  /*0b40*/  IADD3 R12, -R12, RZ, RZ ;  /* 0x000000ff0c0c7210 */ /* 0x000fe40007ffe1ff */
[----:B------:R-:W-:Y:S01]  /*0b50*/  LOP3.LUT R11, R30, R11, RZ, 0xc0, !PT ;  /* 0x0000000b1e0b7212 */ /* 0x000fe200078ec0ff */
[----:B------:R-:W-:Y:S01]  /*0b60*/  IMAD.MOV R6, RZ, RZ, -R4 ;  /* 0x000000ffff067224 */ /* 0x000fe200078e0a04 */
[----:B------:R-:W-:Y:S01]  /*0b70*/  LOP3.LUT R5, R20, R5, RZ, 0xc0, !PT ;  /* 0x0000000514057212 */ /* 0x000fe200078ec0ff */
[----:B------:R-:W-:Y:S02]  /*0b80*/  @P3 IMAD R0, R14, R12, R3 ;  /* 0x0000000c0e003224 */ /* 0x000fe400078e0203 */
[----:B------:R-:W-:Y:S02]  /*0b90*/  IMAD R11, R10, R4, R11 ;  /* 0x000000040a0b7224 */ /* 0x000fe400078e020b */
[----:B0-----:R-:W-:-:S02]  /*0ba0*/  IMAD R3, R6, R21, R32 ;  /* 0x0000001506037224 */ /* 0x001fc400078e0220 */
[----:B------:R-:W-:Y:S01]  /*0bb0*/  IMAD R152, R11, R152, R0 ;  /* 0x000000980b987224 */ /* 0x000fe200078e0200 */
[----:B------:R-:W-:Y:S01]  /*0bc0*/  MOV R0, 0x1 ;  /* 0x0000000100007802 */ /* 0x000fe20000000f00 */
[----:B------:R-:W-:-:S05]  /*0bd0*/  IMAD R3, R3, R24, R5 ;  /* 0x0000001803037224 */ /* 0x000fca00078e0205 */
[----:B------:R-:W-:Y:S02]  /*0be0*/  SEL R153, R3, R152, !P3 ;  /* 0x0000009803997207 */ /* 0x000fe40005800000 */
[----:B------:R-:W-:-:S07]  /*0bf0*/  SEL R152, R152, R3, !P3 ;  /* 0x0000000398987207 */ /* 0x000fce0005800000 */
.L_x_4:
[----:B------:R-:W-:-:S08]  /*0c00*/  NOP ;  /* 0x0000000000007918 */ /* 0x000fd00000000000 */
[----:B------:R-:W0:Y:S02]  /*0c10*/  USETMAXREG.TRY_ALLOC.CTAPOOL UP0, 0xe8 ;  /* 0x000000e8000079c8 */ /* 0x000e240008000600 */
[----:B0-----:R-:W-:-:S13]  /*0c20*/  PLOP3.LUT P0, PT, PT, PT, UP0, 0x80, 0x0 ;  /* 0x000000000000781c */ /* 0x001fda0003f0f008 */
[----:B------:R-:W-:Y:S05]  /*0c30*/  @!P0 BRA `(.L_x_4) ;  /* 0xfffffffc00f08947 */ /* 0x000fea000383ffff */
[----:B------:R-:W-:Y:S01]  /*0c40*/  ULDC.64 UR4, c[0x0][0x598] ;  /* 0x0001660000047ab9 */ /* 0x000fe20000000a00 */
[----:B------:R-:W-:Y:S01]  /*0c50*/  ULDC.64 UR36, c[0x0][0x208] ;  /* 0x0000820000247ab9 */ /* 0x000fe20000000a00 */
[----:B------:R-:W-:-:S04]  /*0c60*/  ISETP.NE.U32.AND P0, PT, RZ, UR4, PT ;  /* 0x00000004ff007c0c */ /* 0x000fc8000bf05070 */
[----:B------:R-:W-:-:S13]  /*0c70*/  ISETP.NE.AND.EX P0, PT, RZ, UR5, PT, P0 ;  /* 0x00000005ff007c0c */ /* 0x000fda000bf05300 */
[----:B------:R-:W-:Y:S05]  /*0c80*/  @!P0 BRA `(.L_x_7) ;  /* 0x00000000001c8947 */ /* 0x000fea0003800000 */
[----:B------:R-:W0:Y:S02]  /*0c90*/  LDC.64 R4, c[0x0][0x598] ;  /* 0x00016600ff047b82 */ /* 0x000e240000000a00 */
[----:B0-----:R-:W2:Y:S02]  /*0ca0*/  LDG.E.64 R4, desc[UR36][R4.64] ;  /* 0x0000002404047981 */ /* 0x001ea4000c1e1b00 */
[----:B--2---:R-:W-:-:S04]  /*0cb0*/  ISETP.NE.U32.AND P0, PT, R4, RZ, PT ;  /* 0x000000ff0400720c */ /* 0x004fc80003f05070 */
[----:B------:R-:W-:-:S13]  /*0cc0*/  ISETP.NE.AND.EX P0, PT, R5, RZ, PT, P0 ;  /* 0x000000ff0500720c */ /* 0x000fda0003f05300 */
[----:B------:R-:W-:Y:S05]  /*0cd0*/  @!P0 BRA `(.L_x_7) ;  /* 0x0000000000088947 */ /* 0x000fea0003800000 */
[----:B------:R0:W5:Y:S01]  /*0ce0*/  LD.E R154, desc[UR36][R4.64] ;  /* 0x00000024049a7980 */ /* 0x000162000c101900 */
[----:B------:R-:W-:Y:S05]  /*0cf0*/  BRA `(.L_x_8) ;  /* 0x0000000000247947 */ /* 0x000fea0003800000 */
.L_x_7:
[----:B------:R-:W-:Y:S02]  /*0d00*/  ULDC.64 UR4, c[0x0][0x588] ;  /* 0x0001620000047ab9 */ /* 0x000fe40000000a00 */
[----:B------:R-:W-:-:S04]  /*0d10*/  ISETP.NE.U32.AND P0, PT, RZ, UR4, PT ;  /* 0x00000004ff007c0c */ /* 0x000fc8000bf05070 */
[----:B------:R-:W-:-:S13]  /*0d20*/  ISETP.NE.AND.EX P0, PT, RZ, UR5, PT, P0 ;  /* 0x00000005ff007c0c */ /* 0x000fda000bf05300 */
[----:B------:R-:W-:Y:S05]  /*0d30*/  @!P0 BRA `(.L_x_9) ;  /* 0x00000000000c8947 */ /* 0x000fea0003800000 */
[----:B------:R-:W0:Y:S02]  /*0d40*/  LDC.64 R154, c[0x0][0x588] ;  /* 0x00016200ff9a7b82 */ /* 0x000e240000000a00 */
[----:B0-----:R1:W5:Y:S01]  /*0d50*/  LDG.E R154, desc[UR36][R154.64] ;  /* 0x000000249a9a7981 */ /* 0x001362000c1e1900 */
[----:B------:R-:W-:Y:S05]  /*0d60*/  BRA `(.L_x_8) ;  /* 0x0000000000087947 */ /* 0x000fea0003800000 */
.L_x_9:
[----:B------:R-:W-:Y:S02]  /*0d70*/  ULDC UR4, c[0x0][0x580] ;  /* 0x0001600000047ab9 */ /* 0x000fe40000000800 */
[----:B------:R-:W-:-:S07]  /*0d80*/  IMAD.U32 R154, RZ, RZ, UR4 ;  /* 0x00000004ff9a7e24 */ /* 0x000fce000f8e00ff */
.L_x_8:
[----:B------:R-:W-:Y:S02]  /*0d90*/  ULDC.64 UR4, c[0x0][0x5a0] ;  /* 0x0001680000047ab9 */ /* 0x000fe40000000a00 */
[----:B------:R-:W-:-:S04]  /*0da0*/  ISETP.NE.U32.AND P0, PT, RZ, UR4, PT ;  /* 0x00000004ff007c0c */ /* 0x000fc8000bf05070 */
[----:B------:R-:W-:-:S13]  /*0db0*/  ISETP.NE.AND.EX P0, PT, RZ, UR5, PT, P0 ;  /* 0x00000005ff007c0c */ /* 0x000fda000bf05300 */
[----:B------:R-:W-:Y:S05]  /*0dc0*/  @!P0 BRA `(.L_x_10) ;  /* 0x00000000001c8947 */ /* 0x000fea0003800000 */
[----:B0-----:R-:W0:Y:S02]  /*0dd0*/  LDC.64 R4, c[0x0][0x5a0] ;  /* 0x00016800ff047b82 */ /* 0x001e240000000a00 */
[----:B0-----:R-:W2:Y:S02]  /*0de0*/  LDG.E.64 R4, desc[UR36][R4.64] ;  /* 0x0000002404047981 */ /* 0x001ea4000c1e1b00 */
[----:B--2---:R-:W-:-:S04]  /*0df0*/  ISETP.NE.U32.AND P0, PT, R4, RZ, PT ;  /* 0x000000ff0400720c */ /* 0x004fc80003f05070 */
[----:B------:R-:W-:-:S13]  /*0e00*/  ISETP.NE.AND.EX P0, PT, R5, RZ, PT, P0 ;  /* 0x000000ff0500720c */ /* 0x000fda0003f05300 */
[----:B------:R-:W-:Y:S05]  /*0e10*/  @!P0 BRA `(.L_x_10) ;  /* 0x0000000000088947 */ /* 0x000fea0003800000 */
[----:B-1----:R0:W5:Y:S01]  /*0e20*/  LD.E R155, desc[UR36][R4.64] ;  /* 0x00000024049b7980 */ /* 0x002162000c101900 */
[----:B------:R-:W-:Y:S05]  /*0e30*/  BRA `(.L_x_11) ;  /* 0x0000000000247947 */ /* 0x000fea0003800000 */
.L_x_10:
[----:B------:R-:W-:Y:S02]  /*0e40*/  ULDC.64 UR4, c[0x0][0x590] ;  /* 0x0001640000047ab9 */ /* 0x000fe40000000a00 */
[----:B------:R-:W-:-:S04]  /*0e50*/  ISETP.NE.U32.AND P0, PT, RZ, UR4, PT ;  /* 0x00000004ff007c0c */ /* 0x000fc8000bf05070 */
[----:B------:R-:W-:-:S13]  /*0e60*/  ISETP.NE.AND.EX P0, PT, RZ, UR5, PT, P0 ;  /* 0x00000005ff007c0c */ /* 0x000fda000bf05300 */
[----:B------:R-:W-:Y:S05]  /*0e70*/  @!P0 BRA `(.L_x_12) ;  /* 0x00000000000c8947 */ /* 0x000fea0003800000 */
[----:B0-----:R-:W1:Y:S02]  /*0e80*/  LDC.64 R4, c[0x0][0x590] ;  /* 0x00016400ff047b82 */ /* 0x001e640000000a00 */
[----:B-1----:R1:W5:Y:S01]  /*0e90*/  LDG.E R155, desc[UR36][R4.64] ;  /* 0x00000024049b7981 */ /* 0x002362000c1e1900 */
[----:B------:R-:W-:Y:S05]  /*0ea0*/  BRA `(.L_x_11) ;  /* 0x0000000000087947 */ /* 0x000fea0003800000 */
.L_x_12:
[----:B------:R-:W-:Y:S02]  /*0eb0*/  ULDC UR4, c[0x0][0x584] ;  /* 0x0001610000047ab9 */ /* 0x000fe40000000800 */
[----:B-1----:R-:W-:-:S07]  /*0ec0*/  IMAD.U32 R155, RZ, RZ, UR4 ;  /* 0x00000004ff9b7e24 */ /* 0x002fce000f8e00ff */
.L_x_11:
[----:B------:R-:W-:-:S13]  /*0ed0*/  LOP3.LUT P0, RZ, R0, 0xff, RZ, 0xc0, !PT ;  /* 0x000000ff00ff7812 */ /* 0x000fda000780c0ff */
[----:B------:R-:W-:Y:S05]  /*0ee0*/  @!P0 EXIT ;  /* 0x000000000000894d */ /* 0x000fea0003800000 */
[----:B------:R-:W-:Y:S01]  /*0ef0*/  ULDC UR4, c[0x0][0x28c] ;  /* 0x0000a30000047ab9 */ /* 0x000fe20000000800 */
[----:B------:R-:W-:Y:S01]  /*0f00*/  LOP3.LUT R166, R19, 0x1, RZ, 0xfc, !PT ;  /* 0x0000000113a67812 */ /* 0x000fe200078efcff */
[----:B------:R-:W-:Y:S01]  /*0f10*/  UIADD3 UR4, UR4, 0x1f, URZ ;  /* 0x0000001f04047890 */ /* 0x000fe2000fffe03f */
[----:B------:R-:W-:Y:S01]  /*0f20*/  UMOV UR38, URZ ;  /* 0x0000003f00267c82 */ /* 0x000fe20008000000 */
[----:B------:R-:W-:Y:S02]  /*0f30*/  UMOV UR39, URZ ;  /* 0x0000003f00277c82 */ /* 0x000fe40008000000 */
[----:B------:R-:W-:-:S04]  /*0f40*/  USHF.R.S32.HI UR5, URZ, 0x1f, UR4 ;  /* 0x0000001f3f057899 */ /* 0x000fc80008011404 */
[----:B------:R-:W-:-:S04]  /*0f50*/  ULEA.HI UR5, UR5, UR4, URZ, 0x5 ;  /* 0x0000000405057291 */ /* 0x000fc8000f8f283f */
[----:B------:R-:W-:-:S12]  /*0f60*/  USHF.R.S32.HI UR40, URZ, 0x5, UR5 ;  /* 0x000000053f287899 */ /* 0x000fd80008011405 */
.L_x_284:
[----:B------:R-:W-:Y:S01]  /*0f70*/  LOP3.LUT R0, R18, 0x80, RZ, 0xc0, !PT ;  /* 0x0000008012007812 */ /* 0x000fe200078ec0ff */
[----:B--2---:R-:W2:Y:S01]  /*0f80*/  S2UR UR7, SR_CgaCtaId ;  /* 0x00000000000779c3 */ /* 0x004ea20000008800 */
[----:B------:R-:W-:Y:S02]  /*0f90*/  UMOV UR6, 0x400 ;  /* 0x0000040000067882 */ /* 0x000fe40000000000 */
[----:B------:R-:W-:-:S06]  /*0fa0*/  SHF.R.U32.HI R0, RZ, 0x7, R0 ;  /* 0x00000007ff007819 */ /* 0x000fcc0000011600 */
[----:B---3--:R-:W3:Y:S01]  /*0fb0*/  SHFL.IDX PT, R0, R0, RZ, 0x1f ;  /* 0x00001fff00007589 */ /* 0x008ee200000e0000 */
[----:B--2---:R-:W-:Y:S01]  /*0fc0*/  ULEA UR42, UR7, UR6, 0x18 ;  /* 0x00000006072a7291 */ /* 0x004fe2000f8ec03f */
[----:B---3--:R-:W-:-:S13]  /*0fd0*/  R2UR UR4, R0 ;  /* 0x00000000000472ca */ /* 0x008fda00000e0000 */
[----:B------:R-:W-:-:S04]  /*0fe0*/  ULEA.HI UR5, UR4, UR4, URZ, 0x1 ;  /* 0x0000000404057291 */ /* 0x000fc8000f8f083f */
[----:B------:R-:W-:-:S04]  /*0ff0*/  ULOP3.LUT UR5, UR5, 0x7fffe, URZ, 0xc0, !UPT ;  /* 0x0007fffe05057892 */ /* 0x000fc8000f8ec03f */
[----:B------:R-:W-:-:S03]  /*1000*/  UIADD3 UR5, UR4, -UR5, URZ ;  /* 0x8000000504057290 */ /* 0x000fc6000fffe03f */
[----:B------:R-:W-:Y:S01]  /*1010*/  ULDC UR4, c[0x0][0x28c] ;  /* 0x0000a30000047ab9 */ /* 0x000fe20000000800 */
[----:B------:R-:W-:Y:S01]  /*1020*/  ULEA UR5, UR5, UR42, 0xd ;  /* 0x0000002a05057291 */ /* 0x000fe2000f8e683f */
[----:B------:R-:W-:-:S03]  /*1030*/  ISETP.LT.AND P0, PT, RZ, UR4, PT ;  /* 0x00000004ff007c0c */ /* 0x000fc6000bf01270 */
[----:B------:R-:W-:-:S04]  /*1040*/  UIADD3 UR5, UR5, 0x180, URZ ;  /* 0x0000018005057890 */ /* 0x000fc8000fffe03f */
[----:B------:R-:W-:-:S04]  /*1050*/  USHF.R.U32.HI UR5, URZ, 0x4, UR5 ;  /* 0x000000043f057899 */ /* 0x000fc80008011605 */
[----:B------:R-:W-:Y:S02]  /*1060*/  ULOP3.LUT UR41, UR5, 0x3fff, URZ, 0xc0, !UPT ;  /* 0x00003fff05297892 */ /* 0x000fe4000f8ec03f */
[----:B-1--4-:R-:W-:Y:S10]  /*1070*/  @P0 BRA `(.L_x_13) ;  /* 0x0000000000400947 */ /* 0x012ff40003800000 */
[----:B------:R-:W-:Y:S01]  /*1080*/  MOV R0, 0x0 ;  /* 0x0000000000007802 */ /* 0x000fe20000000f00 */
[----:B------:R-:W-:Y:S01]  /*1090*/  ULDC.64 UR4, c[0x4][0x68] ;  /* 0x01001a0000047ab9 */ /* 0x000fe20000000a00 */
[----:B------:R-:W-:Y:S01]  /*10a0*/  ULDC.64 UR6, c[0x4][0x8] ;  /* 0x0100020000067ab9 */ /* 0x000fe20000000a00 */
[----:B01----:R-:W-:Y:S01]  /*10b0*/  MOV R4, UR4 ;  /* 0x0000000400047c02 */ /* 0x003fe20008000f00 */
[----:B------:R0:W1:Y:S01]  /*10c0*/  LDC.64 R14, c[0x4][R0] ;  /* 0x01000000000e7b82 */ /* 0x0000620000000a00 */
[----:B------:R-:W-:Y:S01]  /*10d0*/  IMAD.U32 R5, RZ, RZ, UR5 ;  /* 0x00000005ff057e24 */ /* 0x000fe2000f8e00ff */
[----:B------:R-:W-:Y:S01]  /*10e0*/  ULDC.64 UR4, c[0x4][0x70] ;  /* 0x01001c0000047ab9 */ /* 0x000fe20000000a00 */
[----:B------:R-:W-:Y:S01]  /*10f0*/  IMAD.U32 R10, RZ, RZ, UR6 ;  /* 0x00000006ff0a7e24 */ /* 0x000fe2000f8e00ff */
[----:B------:R-:W-:Y:S01]  /*1100*/  MOV R7, UR5 ;  /* 0x0000000500077c02 */ /* 0x000fe20008000f00 */
[----:B------:R-:W-:Y:S01]  /*1110*/  IMAD.U32 R6, RZ, RZ, UR4 ;  /* 0x00000004ff067e24 */ /* 0x000fe2000f8e00ff */
[----:B------:R-:W-:Y:S01]  /*1120*/  MOV R8, 0x1e1 ;  /* 0x000001e100087802 */ /* 0x000fe20000000f00 */
[----:B------:R-:W-:-:S02]  /*1130*/  IMAD.U32 R11, RZ, RZ, UR7 ;  /* 0x00000007ff0b7e24 */ /* 0x000fc4000f8e00ff */
[----:B------:R-:W-:Y:S02]  /*1140*/  IMAD.MOV.U32 R12, RZ, RZ, 0x1 ;  /* 0x00000001ff0c7424 */ /* 0x000fe400078e00ff */
[----:B0-----:R-:W-:-:S07]  /*1150*/  IMAD.MOV.U32 R13, RZ, RZ, RZ ;  /* 0x000000ffff0d7224 */ /* 0x001fce00078e00ff */
[----:B------:R-:W-:-:S07]  /*1160*/  LEPC R20, `(.L_x_13) ;  /* 0x000000001014794e */ /* 0x000fce0000000000 */
[----:B-1---5:R-:W-:Y:S05]  /*1170*/  CALL.ABS.NOINC R14 ;  /* 0x000000000e007343 */ /* 0x022fea0003c00000 */
.L_x_13:
[----:B------:R-:W-:-:S13]  /*1180*/  ISETP.NE.AND P0, PT, R166, 0x3, PT ;  /* 0x00000003a600780c */ /* 0x000fda0003f05270 */
[----:B------:R-:W-:Y:S05]  /*1190*/  @!P0 BRA `(.L_x_14) ;  /* 0x0000000000048947 */ /* 0x000fea0003800000 */
[----:B------:R-:W-:Y:S01]  /*11a0*/  BPT.TRAP 0x1 ;  /* 0x000000040000795c */ /* 0x000fe20000300000 */
.L_x_14:
[----:B------:R-:W-:Y:S01]  /*11b0*/  IMAD.U32 R0, RZ, RZ, UR38 ;  /* 0x00000026ff007e24 */ /* 0x000fe2000f8e00ff */
[----:B------:R-:W-:-:S04]  /*11c0*/  MOV R3, UR39 ;  /* 0x0000002700037c02 */ /* 0x000fc80008000f00 */
[----:B------:R-:W-:Y:S02]  /*11d0*/  LEA R3, R3, UR42, 0x3 ;  /* 0x0000002a03037c11 */ /* 0x000fe4000f8e18ff */
[----:B------:R-:W-:-:S04]  /*11e0*/  SHF.L.U32 R0, R0, 0x1f, RZ ;  /* 0x0000001f00007819 */ /* 0x000fc800000006ff */
[----:B------:R2:W3:Y:S01]  /*11f0*/  SYNCS.PHASECHK.TRANS64.TRYWAIT P1, [R3+URZ], R0 ;  /* 0x00000000030075a7 */ /* 0x0004e2000802017f */
[----:B------:R-:W-:Y:S05]  /*1200*/  @!P0 BRA `(.L_x_15) ;  /* 0x0000000000048947 */ /* 0x000fea0003800000 */
[----:B------:R-:W-:Y:S01]  /*1210*/  BPT.TRAP 0x1 ;  /* 0x000000040000795c */ /* 0x000fe20000300000 */
.L_x_15:
[----:B---3--:R-:W-:Y:S05]  /*1220*/  @P1 BRA `(.L_x_16) ;  /* 0x0000000000081947 */ /* 0x008fea0003800000 */
[----:B------:R-:W3:Y:S02]  /*1230*/  SYNCS.PHASECHK.TRANS64.TRYWAIT P1, [R3+URZ], R0 ;  /* 0x00000000030075a7 */ /* 0x000ee4000802017f */
[----:B---3--:R-:W-:Y:S05]  /*1240*/  @!P1 BRA `(.L_x_17) ;  /* 0x00000090005c9947 */ /* 0x008fea0003800000 */
.L_x_16:
[----:B------:R-:W-:-:S04]  /*1250*/  UISETP.LT.AND UP0, UPT, UR40, 0x1, UPT ;  /* 0x000000012800788c */ /* 0x000fc8000bf01270 */
[----:B------:R-:W-:-:S04]  /*1260*/  USEL UR4, UR40, 0x1, UP0 ;  /* 0x0000000128047887 */ /* 0x000fc80008000000 */
[----:B------:R-:W-:-:S06]  /*1270*/  UIADD3 UR4, UR40, -UR4, URZ ;  /* 0x8000000428047290 */ /* 0x000fcc000fffe03f */
[----:B--23--:R-:W-:Y:S01]  /*1280*/  IMAD.U32 R0, RZ, RZ, UR4 ;  /* 0x00000004ff007e24 */ /* 0x00cfe2000f8e00ff */
[----:B------:R-:W-:Y:S05]  /*1290*/  WARPSYNC.ALL ;  /* 0x0000000000007948 */ /* 0x000fea0003800000 */
[----:B------:R-:W-:Y:S01]  /*12a0*/  ISETP.GE.AND P1, PT, R0, 0x1, PT ;  /* 0x000000010000780c */ /* 0x000fe20003f26270 */
[----:B------:R-:W-:Y:S01]  /*12b0*/  UIADD3 UR4, UR42, 0x30180, URZ ;  /* 0x000301802a047890 */ /* 0x000fe2000fffe03f */
[----:B------:R-:W-:Y:S01]  /*12c0*/  WARPGROUP.ARRIVE ;  /* 0x00000000000079c5 */ /* 0x000fe20000000000 */
[----:B------:R-:W-:Y:S01]  /*12d0*/  UMOV UR9, 0x40000040 ;  /* 0x4000004000097882 */ /* 0x000fe20000000000 */
[----:B------:R-:W-:Y:S01]  /*12e0*/  UMOV UR11, 0x40000040 ;  /* 0x40000040000b7882 */ /* 0x000fe20000000000 */
[----:B------:R-:W-:-:S04]  /*12f0*/  USHF.R.U32.HI UR4, URZ, 0x4, UR4 ;  /* 0x000000043f047899 */ /* 0x000fc80008011604 */
[----:B------:R-:W-:Y:S02]  /*1300*/  ULOP3.LUT UR5, UR4, 0x3fff, URZ, 0xc0, !UPT ;  /* 0x00003fff04057892 */ /* 0x000fe4000f8ec03f */
[----:B------:R-:W-:Y:S02]  /*1310*/  ULOP3.LUT UR4, UR41, 0x10000, URZ, 0xfc, !UPT ;  /* 0x0001000029047892 */ /* 0x000fe4000f8efc3f */
[----:B------:R-:W-:Y:S02]  /*1320*/  ULOP3.LUT UR5, UR5, 0x10000, URZ, 0xfc, !UPT ;  /* 0x0001000005057892 */ /* 0x000fe4000f8efc3f */
[----:B------:R-:W-:Y:S02]  /*1330*/  ULEA UR6, UR39, UR4, 0xb ;  /* 0x0000000427067291 */ /* 0x000fe4000f8e583f */
[----:B------:R-:W-:-:S05]  /*1340*/  ULEA UR7, UR39, UR5, 0xa ;  /* 0x0000000527077291 */ /* 0x000fca000f8e503f */
[----:B------:R-:W-:Y:S02]  /*1350*/  UMOV UR8, UR6 ;  /* 0x0000000600087c82 */ /* 0x000fe40008000000 */
[----:B------:R-:W-:Y:S02]  /*1360*/  UMOV UR10, UR7 ;  /* 0x00000007000a7c82 */ /* 0x000fe40008000000 */
[----:B------:R-:W-:Y:S01]  /*1370*/  HGMMA.64x128x8.F32.TF32 R88, gdesc[UR8], RZ, !UPT, gsb0 ;  /* 0x05e00000085879f0 */ /* 0x000fe2000c0028ff */
[----:B------:R-:W-:Y:S01]  /*1380*/  UIADD3 UR8, UR6, 0x400, URZ ;  /* 0x0000040006087890 */ /* 0x000fe2000fffe03f */
[----:B------:R-:W-:Y:S01]  /*1390*/  UMOV UR9, 0x40000040 ;  /* 0x4000004000097882 */ /* 0x000fe20000000000 */
[----:B------:R-:W-:Y:S02]  /*13a0*/  WARPGROUP.DEPBAR.LE gsb0, 0x0 ;  /* 0x00008000000079c5 */ /* 0x000fe40000010000 */
[----:B------:R-:W-:-:S07]  /*13b0*/  WARPGROUP.ARRIVE ;  /* 0x00000000000079c5 */ /* 0x000fce0000000000 */
[----:B------:R-:W-:Y:S01]  /*13c0*/  HGMMA.64x128x8.F32.TF32 R24, gdesc[UR8], RZ, !UPT, gsb0 ;  /* 0x05e00000081879f0 */ /* 0x000fe2000c0028ff */
[----:B------:R-:W-:Y:S02]  /*13d0*/  UIADD3 UR8, UR6, 0x2, URZ ;  /* 0x0000000206087890 */ /* 0x000fe4000fffe03f */
[----:B------:R-:W-:Y:S01]  /*13e0*/  UIADD3 UR10, UR7, 0x2, URZ ;  /* 0x00000002070a7890 */ /* 0x000fe2000fffe03f */
[----:B------:R-:W-:Y:S01]  /*13f0*/  UMOV UR9, 0x40000040 ;  /* 0x4000004000097882 */ /* 0x000fe20000000000 */
[----:B------:R-:W-:Y:S01]  /*1400*/  UMOV UR11, 0x40000040 ;  /* 0x40000040000b7882 */ /* 0x000fe20000000000 */
[----:B------:R-:W-:Y:S02]  /*1410*/  WARPGROUP.DEPBAR.LE gsb0, 0x0 ;  /* 0x00008000000079c5 */ /* 0x000fe40000010000 */
[----:B------:R-:W-:-:S06]  /*1420*/  WARPGROUP.ARRIVE ;  /* 0x00000000000079c5 */ /* 0x000fcc0000000000 */
[----:B------:R-:W-:Y:S01]  /*1430*/  HGMMA.64x128x8.F32.TF32 R88, gdesc[UR8], R88, gsb0 ;  /* 0x05e00000085879f0 */ /* 0x000fe20008002858 */
[----:B------:R-:W-:Y:S01]  /*1440*/  UIADD3 UR8, UR6, 0x402, URZ ;  /* 0x0000040206087890 */ /* 0x000fe2000fffe03f */
[----:B------:R-:W-:Y:S01]  /*1450*/  UMOV UR9, 0x40000040 ;  /* 0x4000004000097882 */ /* 0x000fe20000000000 */
[----:B------:R-:W-:Y:S02]  /*1460*/  WARPGROUP.DEPBAR.LE gsb0, 0x0 ;  /* 0x00008000000079c5 */ /* 0x000fe40000010000 */
[----:B------:R-:W-:-:S07]  /*1470*/  WARPGROUP.ARRIVE ;  /* 0x00000000000079c5 */ /* 0x000fce0000000000 */
[----:B------:R-:W-:Y:S01]  /*1480*/  HGMMA.64x128x8.F32.TF32 R24, gdesc[UR8], R24, gsb0 ;  /* 0x05e00000081879f0 */ /* 0x000fe20008002818 */
        /* <DEDUP_REMOVED lines=23> */
[----:B------:R-:W-:Y:S03]  /*1600*/  HGMMA.64x128x8.F32.TF32 R24, gdesc[UR8], R24, gsb0 ;  /* 0x05e00000081879f0 */ /* 0x000fe60008002818 */
[----:B------:R-:W-:Y:S02]  /*1610*/  WARPGROUP.DEPBAR.LE gsb0, 0x0 ;  /* 0x00008000000079c5 */ /* 0x000fe40000010000 */
[----:B------:R-:W-:Y:S05]  /*1620*/  @!P1 BRA `(.L_x_18) ;  /* 0x0000000400689947 */ /* 0x000fea0003800000 */
[----:B------:R-:W-:-:S04]  /*1630*/  UIADD3 UR6, UR39, 0x1, URZ ;  /* 0x0000000127067890 */ /* 0x000fc8000fffe03f */
[----:B------:R-:W-:-:S04]  /*1640*/  UISETP.NE.AND UP0, UPT, UR6, 0x6, UPT ;  /* 0x000000060600788c */ /* 0x000fc8000bf05270 */
[----:B------:R-:W-:Y:S02]  /*1650*/  USEL UR7, URZ, 0x1, UP0 ;  /* 0x000000013f077887 */ /* 0x000fe40008000000 */
[----:B------:R-:W-:Y:S02]  /*1660*/  USEL UR6, UR6, URZ, UP0 ;  /* 0x0000003f06067287 */ /* 0x000fe40008000000 */
[----:B------:R-:W-:-:S06]  /*1670*/  ULOP3.LUT UR7, UR38, UR7, URZ, 0x3c, !UPT ;  /* 0x0000000726077292 */ /* 0x000fcc000f8e3c3f */
[----:B01----:R-:W-:Y:S01]  /*1680*/  MOV R5, UR7 ;  /* 0x0000000700057c02 */ /* 0x003fe20008000f00 */
[----:B------:R-:W-:-:S06]  /*1690*/  UMOV UR7, UR39 ;  /* 0x0000002700077c82 */ /* 0x000fcc0008000000 */
.L_x_25:
[----:B01----:R-:W-:Y:S05]  /*16a0*/  @!P0 BRA `(.L_x_19) ;  /* 0x0000000000048947 */ /* 0x003fea0003800000 */
[----:B------:R-:W-:Y:S01]  /*16b0*/  BPT.TRAP 0x1 ;  /* 0x000000040000795c */ /* 0x000fe20000300000 */
.L_x_19:
[----:B------:R-:W0:Y:S01]  /*16c0*/  S2UR UR9, SR_CgaCtaId ;  /* 0x00000000000979c3 */ /* 0x000e220000008800 */
[----:B------:R-:W-:Y:S01]  /*16d0*/  UMOV UR8, 0x400 ;  /* 0x0000040000087882 */ /* 0x000fe20000000000 */
[----:B------:R-:W-:Y:S01]  /*16e0*/  SHF.L.U32 R3, R5, 0x1f, RZ ;  /* 0x0000001f05037819 */ /* 0x000fe200000006ff */
[----:B0-----:R-:W-:-:S04]  /*16f0*/  ULEA UR14, UR9, UR8, 0x18 ;  /* 0x00000008090e7291 */ /* 0x001fc8000f8ec03f */
[----:B------:R-:W-:-:S09]  /*1700*/  ULEA UR8, UR6, UR14, 0x3 ;  /* 0x0000000e06087291 */ /* 0x000fd2000f8e183f */
[----:B------:R0:W1:Y:S01]  /*1710*/  SYNCS.PHASECHK.TRANS64.TRYWAIT P1, [UR8], R3 ;  /* 0x00000003ff0075a7 */ /* 0x0000620008020148 */
[----:B------:R-:W-:Y:S05]  /*1720*/  @!P0 BRA `(.L_x_20) ;  /* 0x0000000000048947 */ /* 0x000fea0003800000 */
[----:B------:R-:W-:Y:S01]  /*1730*/  BPT.TRAP 0x1 ;  /* 0x000000040000795c */ /* 0x000fe20000300000 */
.L_x_20:
[----:B-1----:R-:W-:Y:S05]  /*1740*/  @P1 BRA `(.L_x_21) ;  /* 0x0000000000081947 */ /* 0x002fea0003800000 */
[----:B------:R-:W1:Y:S02]  /*1750*/  SYNCS.PHASECHK.TRANS64.TRYWAIT P1, [UR8], R3 ;  /* 0x00000003ff0075a7 */ /* 0x000e640008020148 */
[----:B-1----:R-:W-:Y:S05]  /*1760*/  @!P1 BRA `(.L_x_22) ;  /* 0x0000008c00289947 */ /* 0x002fea0003800000 */
.L_x_21:
[----:B------:R-:W-:Y:S01]  /*1770*/  ULEA UR12, UR6, UR4, 0xb ;  /* 0x00000004060c7291 */ /* 0x000fe2000f8e583f */
[----:B------:R-:W-:Y:S01]  /*1780*/  WARPGROUP.ARRIVE ;  /* 0x00000000000079c5 */ /* 0x000fe20000000000 */
[----:B------:R-:W-:Y:S01]  /*1790*/  ULEA UR13, UR6, UR5, 0xa ;  /* 0x00000005060d7291 */ /* 0x000fe2000f8e503f */
[----:B------:R-:W-:Y:S01]  /*17a0*/  UMOV UR9, 0x40000040 ;  /* 0x4000004000097882 */ /* 0x000fe20000000000 */
[----:B------:R-:W-:-:S03]  /*17b0*/  UMOV UR11, 0x40000040 ;  /* 0x40000040000b7882 */ /* 0x000fc60000000000 */
[----:B------:R-:W-:Y:S02]  /*17c0*/  UMOV UR8, UR12 ;  /* 0x0000000c00087c82 */ /* 0x000fe40008000000 */
[----:B------:R-:W-:Y:S02]  /*17d0*/  UMOV UR10, UR13 ;  /* 0x0000000d000a7c82 */ /* 0x000fe40008000000 */
        /* <DEDUP_REMOVED lines=44> */
[----:B------:R-:W-:Y:S01]  /*1aa0*/  BPT.TRAP 0x1 ;  /* 0x000000040000795c */ /* 0x000fe20000300000 */
.L_x_23:
[----:B------:R-:W-:Y:S01]  /*1ab0*/  ULEA UR8, UR7, UR14, 0x3 ;  /* 0x0000000e07087291 */ /* 0x000fe2000f8e183f */
[----:B------:R-:W-:-:S03]  /*1ac0*/  ISETP.GT.U32.AND P1, PT, R19, 0x1, PT ;  /* 0x000000011300780c */ /* 0x000fc60003f24070 */
[----:B------:R-:W-:-:S04]  /*1ad0*/  UIADD3 UR8, UR8, 0x30, URZ ;  /* 0x0000003008087890 */ /* 0x000fc8000fffe03f */
[----:B------:R-:W-:-:S09]  /*1ae0*/  UPRMT UR8, URZ, 0x654, UR8 ;  /* 0x000006543f087896 */ /* 0x000fd20008000008 */
[----:B------:R-:W-:Y:S01]  /*1af0*/  SYNCS.ARRIVE.TRANS64.RED.A1T0 RZ, [UR8], RZ ;  /* 0x000000ffffff79a7 */ /* 0x000fe20008100408 */
[----:B------:R-:W-:Y:S05]  /*1b00*/  @P1 BRA `(.L_x_24) ;  /* 0x0000000000041947 */ /* 0x000fea0003800000 */
[----:B------:R-:W-:Y:S01]  /*1b10*/  BPT.TRAP 0x1 ;  /* 0x000000040000795c */ /* 0x000fe20000300000 */
.L_x_24:
[----:B------:R-:W-:Y:S01]  /*1b20*/  UIADD3 UR6, UR6, 0x1, URZ ;  /* 0x0000000106067890 */ /* 0x000fe2000fffe03f */
[C---:B------:R-:W-:Y:S01]  /*1b30*/  ISETP.GT.AND P1, PT, R0.reuse, 0x1, PT ;  /* 0x000000010000780c */ /* 0x040fe20003f24270 */
[----:B------:R-:W-:Y:S01]  /*1b40*/  UIADD3 UR7, UR7, 0x1, URZ ;  /* 0x0000000107077890 */ /* 0x000fe2000fffe03f */
[----:B------:R-:W-:Y:S01]  /*1b50*/  VIADD R0, R0, 0xffffffff ;  /* 0xffffffff00007836 */ /* 0x000fe20000000000 */
[----:B------:R-:W-:Y:S02]  /*1b60*/  UISETP.NE.AND UP0, UPT, UR6, 0x6, UPT ;  /* 0x000000060600788c */ /* 0x000fe4000bf05270 */
[----:B------:R-:W-:Y:S02]  /*1b70*/  UISETP.NE.AND UP1, UPT, UR7, 0x6, UPT ;  /* 0x000000060700788c */ /* 0x000fe4000bf25270 */
[----:B------:R-:W-:Y:S02]  /*1b80*/  USEL UR8, URZ, 0x1, UP0 ;  /* 0x000000013f087887 */ /* 0x000fe40008000000 */
[----:B------:R-:W-:-:S02]  /*1b90*/  USEL UR6, UR6, URZ, UP0 ;  /* 0x0000003f06067287 */ /* 0x000fc40008000000 */
[----:B------:R-:W-:Y:S02]  /*1ba0*/  USEL UR7, UR7, URZ, UP1 ;  /* 0x0000003f07077287 */ /* 0x000fe40008800000 */
[----:B------:R-:W-:Y:S01]  /*1bb0*/  LOP3.LUT R5, R5, UR8, RZ, 0x3c, !PT ;  /* 0x0000000805057c12 */ /* 0x000fe2000f8e3cff */
[----:B------:R-:W-:Y:S09]  /*1bc0*/  @P1 BRA `(.L_x_25) ;  /* 0xfffffff800b41947 */ /* 0x000ff2000383ffff */
.L_x_18:
[----:B------:R-:W2:Y:S02]  /*1bd0*/  LDC R0, c[0x0][0x28c] ;  /* 0x0000a300ff007b82 */ /* 0x000ea40000000800 */
[----:B--2---:R-:W-:-:S13]  /*1be0*/  ISETP.GE.AND P1, PT, R0, 0x1, PT ;  /* 0x000000010000780c */ /* 0x004fda0003f26270 */
[----:B------:R-:W-:Y:S05]  /*1bf0*/  @!P1 BRA `(.L_x_26) ;  /* 0x0000000000489947 */ /* 0x000fea0003800000 */
[----:B------:R-:W-:Y:S05]  /*1c00*/  @!P0 BRA `(.L_x_27) ;  /* 0x0000000000048947 */ /* 0x000fea0003800000 */
[----:B------:R-:W-:Y:S01]  /*1c10*/  BPT.TRAP 0x1 ;  /* 0x000000040000795c */ /* 0x000fe20000300000 */
.L_x_27:
[----:B------:R-:W2:Y:S01]  /*1c20*/  S2UR UR7, SR_CgaCtaId ;  /* 0x00000000000779c3 */ /* 0x000ea20000008800 */
[----:B------:R-:W-:Y:S01]  /*1c30*/  UISETP.LT.AND UP0, UPT, UR40, 0x1, UPT ;  /* 0x000000012800788c */ /* 0x000fe2000bf01270 */
[----:B------:R-:W-:-:S03]  /*1c40*/  ISETP.GT.U32.AND P0, PT, R19, 0x1, PT ;  /* 0x000000011300780c */ /* 0x000fc60003f04070 */
[----:B------:R-:W-:-:S04]  /*1c50*/  USEL UR6, UR40, 0x1, UP0 ;  /* 0x0000000128067887 */ /* 0x000fc80008000000 */
[----:B------:R-:W-:-:S04]  /*1c60*/  UIADD3 UR6, UR39, UR40, -UR6 ;  /* 0x0000002827067290 */ /* 0x000fc8000fffe806 */
[----:B------:R-:W-:-:S04]  /*1c70*/  UIMAD.WIDE.U32 UR4, UR6, -0x55555555, URZ ;  /* 0xaaaaaaab060478a5 */ /* 0x000fc8000f8e003f */
[----:B------:R-:W-:-:S03]  /*1c80*/  USHF.R.U32.HI UR4, URZ, 0x2, UR5 ;  /* 0x000000023f047899 */ /* 0x000fc60008011605 */
[----:B------:R-:W-:Y:S01]  /*1c90*/  UMOV UR5, 0x400 ;  /* 0x0000040000057882 */ /* 0x000fe20000000000 */
[----:B------:R-:W-:Y:S02]  /*1ca0*/  UIMAD UR6, UR4, -0x6, UR6 ;  /* 0xfffffffa040678a4 */ /* 0x000fe4000f8e0206 */
[----:B--2---:R-:W-:-:S04]  /*1cb0*/  ULEA UR5, UR7, UR5, 0x18 ;  /* 0x0000000507057291 */ /* 0x004fc8000f8ec03f */
[----:B------:R-:W-:-:S04]  /*1cc0*/  ULEA UR6, UR6, UR5, 0x3 ;  /* 0x0000000506067291 */ /* 0x000fc8000f8e183f */
[----:B------:R-:W-:-:S04]  /*1cd0*/  UIADD3 UR6, UR6, 0x30, URZ ;  /* 0x0000003006067890 */ /* 0x000fc8000fffe03f */
[----:B------:R-:W-:-:S09]  /*1ce0*/  UPRMT UR6, URZ, 0x654, UR6 ;  /* 0x000006543f067896 */ /* 0x000fd20008000006 */
[----:B------:R-:W-:Y:S01]  /*1cf0*/  SYNCS.ARRIVE.TRANS64.RED.A1T0 RZ, [UR6], RZ ;  /* 0x000000ffffff79a7 */ /* 0x000fe20008100406 */
[----:B------:R-:W-:Y:S05]  /*1d00*/  @P0 BRA `(.L_x_26) ;  /* 0x0000000000040947 */ /* 0x000fea0003800000 */
[----:B------:R-:W-:Y:S01]  /*1d10*/  BPT.TRAP 0x1 ;  /* 0x000000040000795c */ /* 0x000fe20000300000 */
.L_x_26:
[----:B------:R-:W2:Y:S01]  /*1d20*/  LDC R6, c[0x0][0x288] ;  /* 0x0000a200ff067b82 */ /* 0x000ea20000000800 */
[----:B01----:R-:W-:Y:S01]  /*1d30*/  LOP3.LUT R4, R18, 0x60, RZ, 0xc0, !PT ;  /* 0x0000006012047812 */ /* 0x003fe200078ec0ff */
[----:B------:R-:W-:Y:S01]  /*1d40*/  UIADD3 UR39, UR40, UR39, URZ ;  /* 0x0000002728277290 */ /* 0x000fe2000fffe03f */
[----:B------:R-:W-:Y:S01]  /*1d50*/  SHF.L.U32 R13, R153, 0x7, RZ ;  /* 0x00000007990d7819 */ /* 0x000fe200000006ff */
[----:B------:R-:W-:Y:S01]  /*1d60*/  IMAD.SHL.U32 R15, R152, 0x100, RZ ;  /* 0x00000100980f7824 */ /* 0x000fe200078e00ff */
[----:B------:R-:W-:Y:S01]  /*1d70*/  SHF.R.U32.HI R10, RZ, 0x1, R4 ;  /* 0x00000001ff0a7819 */ /* 0x000fe20000011604 */
[----:B------:R-:W-:Y:S01]  /*1d80*/  UISETP.GT.U32.AND UP0, UPT, UR39, 0x5, UPT ;  /* 0x000000052700788c */ /* 0x000fe2000bf04070 */
[----:B------:R-:W-:Y:S01]  /*1d90*/  LOP3.LUT R4, R18, 0x3, RZ, 0xc0, !PT ;  /* 0x0000000312047812 */ /* 0x000fe200078ec0ff */
[----:B------:R-:W-:Y:S01]  /*1da0*/  ULDC UR7, c[0x0][0x284] ;  /* 0x0000a10000077ab9 */ /* 0x000fe20000000800 */
[----:B------:R-:W-:Y:S01]  /*1db0*/  SHF.R.U32.HI R3, RZ, 0x2, R18 ;  /* 0x00000002ff037819 */ /* 0x000fe20000011612 */
[----:B------:R-:W-:Y:S01]  /*1dc0*/  UISETP.LT.U32.AND UP0, UPT, UR40, 0x6, UP0 ;  /* 0x000000062800788c */ /* 0x000fe20008701070 */
[----:B------:R-:W-:Y:S01]  /*1dd0*/  LOP3.LUT R0, R22, 0x1, RZ, 0xc0, !PT ;  /* 0x0000000116007812 */ /* 0x000fe200078ec0ff */
[----:B------:R-:W-:Y:S01]  /*1de0*/  UISETP.GE.U32.AND UP1, UPT, UR40, 0x6, UPT ;  /* 0x000000062800788c */ /* 0x000fe2000bf26070 */
[----:B------:R-:W-:Y:S01]  /*1df0*/  LOP3.LUT R3, R3, 0x7, RZ, 0xc0, !PT ;  /* 0x0000000703037812 */ /* 0x000fe200078ec0ff */
[----:B------:R-:W-:Y:S01]  /*1e00*/  ULDC.64 UR8, c[0x0][0x5d0] ;  /* 0x0001740000087ab9 */ /* 0x000fe20000000a00 */
[----:B------:R-:W-:Y:S01]  /*1e10*/  SHF.R.S32.HI R21, RZ, 0x1f, R23 ;  /* 0x0000001fff157819 */ /* 0x000fe20000011417 */
[----:B------:R-:W-:Y:S01]  /*1e20*/  IMAD.SHL.U32 R8, R0, 0x40, RZ ;  /* 0x0000004000087824 */ /* 0x000fe200078e00ff */
[----:B------:R-:W-:Y:S01]  /*1e30*/  IADD3 R5, RZ, -R10, -R3 ;  /* 0x8000000aff057210 */ /* 0x000fe20007ffe803 */
[----:B------:R-:W-:-:S02]  /*1e40*/  UIMAD.WIDE.U32 UR4, UR39, -0x55555555, URZ ;  /* 0xaaaaaaab270478a5 */ /* 0x000fc4000f8e003f */
[----:B------:R-:W-:Y:S01]  /*1e50*/  USEL UR6, URZ, 0x1, !UP0 ;  /* 0x000000013f067887 */ /* 0x000fe2000c000000 */
[----:B------:R-:W-:Y:S01]  /*1e60*/  LOP3.LUT R3, R8, 0x40, R3, 0xe2, !PT ;  /* 0x0000004008037812 */ /* 0x000fe200078ee203 */
[----:B------:R-:W-:Y:S01]  /*1e70*/  IMAD.WIDE R8, R152, 0x100, RZ ;  /* 0x0000010098087825 */ /* 0x000fe200078e02ff */
[----:B------:R-:W-:Y:S01]  /*1e80*/  USHF.R.U32.HI UR4, URZ, 0x2, UR5 ;  /* 0x000000023f047899 */ /* 0x000fe20008011605 */
[----:B--2---:R-:W-:Y:S01]  /*1e90*/  ISETP.GE.AND P0, PT, R13, R6, PT ;  /* 0x000000060d00720c */ /* 0x004fe20003f06270 */
[----:B------:R-:W-:Y:S01]  /*1ea0*/  ULOP3.LUT UR38, UR38, UR6, URZ, 0x3c, !UPT ;  /* 0x0000000626267292 */ /* 0x000fe2000f8e3c3f */
[----:B------:R-:W-:Y:S01]  /*1eb0*/  IMAD R12, R4, -0x2, R6 ;  /* 0xfffffffe040c7824 */ /* 0x000fe200078e0206 */
[----:B------:R-:W-:Y:S01]  /*1ec0*/  LOP3.LUT R153, R8, R3, R10, 0xfe, !PT ;  /* 0x0000000308997212 */ /* 0x000fe200078efe0a */
[----:B------:R-:W-:Y:S01]  /*1ed0*/  IMAD.SHL.U32 R6, R18, 0x2, RZ ;  /* 0x0000000212067824 */ /* 0x000fe200078e00ff */
[----:B------:R-:W-:Y:S01]  /*1ee0*/  ISETP.GE.OR P0, PT, R15, UR7, P0 ;  /* 0x000000070f007c0c */ /* 0x000fe20008706670 */
[----:B------:R-:W-:Y:S01]  /*1ef0*/  IMAD R4, R21, UR8, RZ ;  /* 0x0000000815047c24 */ /* 0x000fe2000f8e02ff */
[----:B------:R-:W-:Y:S01]  /*1f00*/  UIMAD UR39, UR4, -0x6, UR39 ;  /* 0xfffffffa042778a4 */ /* 0x000fe2000f8e0227 */
[----:B------:R-:W-:Y:S01]  /*1f10*/  IMAD R0, R0, -0x40, R5 ;  /* 0xffffffc000007824 */ /* 0x000fe200078e0205 */
[----:B------:R-:W-:Y:S01]  /*1f20*/  LOP3.LUT R6, R13, 0x6, R6, 0xf8, !PT ;  /* 0x000000060d067812 */ /* 0x000fe200078ef806 */
[----:B------:R-:W-:Y:S01]  /*1f30*/  IMAD R11, R23, UR9, R4 ;  /* 0x00000009170b7c24 */ /* 0x000fe2000f8e0204 */
[----:B------:R-:W-:Y:S01]  /*1f40*/  @UP1 ULOP3.LUT UR38, UR38, 0x1, UR4, 0x78, !UPT ;  /* 0x0000000126261892 */ /* 0x000fe2000f8e7804 */
[----:B------:R-:W-:Y:S01]  /*1f50*/  IMAD.MOV.U32 R152, RZ, RZ, -0x1 ;  /* 0xffffffffff987424 */ /* 0x000fe200078e00ff */
[----:B------:R-:W-:-:S02]  /*1f60*/  SHF.R.S32.HI R7, RZ, 0x1f, R6 ;  /* 0x0000001fff077819 */ /* 0x000fc40000011406 */
[----:B------:R-:W-:Y:S01]  /*1f70*/  IADD3 R3, -R15, UR7, R0 ;  /* 0x000000070f037c10 */ /* 0x000fe2000fffe100 */
[----:B------:R-:W-:Y:S02]  /*1f80*/  IMAD.IADD R0, R12, 0x1, -R13 ;  /* 0x000000010c007824 */ /* 0x000fe400078e0a0d */
[----:B------:R-:W-:-:S05]  /*1f90*/  IMAD.WIDE.U32 R4, R23, UR8, R6 ;  /* 0x0000000817047c25 */ /* 0x000fca000f8e0006 */
[----:B------:R-:W-:Y:S02]  /*1fa0*/  IADD3 R11, R5, R11, RZ ;  /* 0x0000000b050b7210 */ /* 0x000fe40007ffe0ff */
[----:B------:R-:W-:Y:S01]  /*1fb0*/  MOV R10, R4 ;  /* 0x00000004000a7202 */ /* 0x000fe20000000f00 */
[----:B------:R-:W-:Y:S06]  /*1fc0*/  @P0 BRA `(.L_x_28) ;  /* 0x0000006400800947 */ /* 0x000fec0003800000 */
[----:B------:R-:W0:Y:S01]  /*1fd0*/  LDC.64 R4, c[0x0][0x5c8] ;  /* 0x00017200ff047b82 */ /* 0x000e220000000a00 */
[----:B-----5:R-:W-:Y:S01]  /*1fe0*/  FSETP.NEU.AND P1, PT, R155, RZ, PT ;  /* 0x000000ff9b00720b */ /* 0x020fe20003f2d000 */
[----:B------:R-:W-:Y:S01]  /*1ff0*/  BSSY B0, `(.L_x_28) ;  /* 0x000065d000007945 */ /* 0x000fe20003800000 */
[----:B------:R-:W-:-:S04]  /*2000*/  ISETP.GT.AND P0, PT, R3, RZ, PT ;  /* 0x000000ff0300720c */ /* 0x000fc80003f04270 */
[----:B------:R-:W-:Y:S01]  /*2010*/  ISETP.GT.AND P3, PT, R0, RZ, P0 ;  /* 0x000000ff0000720c */ /* 0x000fe20000764270 */
[-C--:B0-----:R-:W-:Y:S02]  /*2020*/  IMAD R12, R9, R4.reuse, RZ ;  /* 0x00000004090c7224 */ /* 0x081fe400078e02ff */
[----:B------:R-:W-:-:S04]  /*2030*/  IMAD.WIDE.U32 R168, R153, R4, R10 ;  /* 0x0000000499a87225 */ /* 0x000fc800078e000a */
[----:B------:R-:W-:-:S04]  /*2040*/  IMAD R11, R153, R5, R12 ;  /* 0x00000005990b7224 */ /* 0x000fc800078e020c */
[----:B------:R-:W-:Y:S01]  /*2050*/  IMAD.IADD R171, R169, 0x1, R11 ;  /* 0x00000001a9ab7824 */ /* 0x000fe200078e020b */
[----:B------:R-:W-:Y:S06]  /*2060*/  @!P1 BRA `(.L_x_29) ;  /* 0x0000004800309947 */ /* 0x000fec0003800000 */
[----:B------:R-:W0:Y:S01]  /*2070*/  LDC.64 R14, c[0x0][0x5b8] ;  /* 0x00016e00ff0e7b82 */ /* 0x000e220000000a00 */
[----:B------:R-:W-:-:S07]  /*2080*/  ULDC.64 UR4, c[0x0][0x5c0] ;  /* 0x0001700000047ab9 */ /* 0x000fce0000000a00 */
[----:B------:R-:W1:Y:S08]  /*2090*/  LDC.64 R156, c[0x0][0x5b0] ;  /* 0x00016c00ff9c7b82 */ /* 0x000e700000000a00 */
[----:B------:R-:W2:Y:S01]  /*20a0*/  LDC.64 R10, c[0x0][0x5a8] ;  /* 0x00016a00ff0a7b82 */ /* 0x000ea20000000a00 */
[-C--:B0-----:R-:W-:Y:S02]  /*20b0*/  IMAD R12, R21, R14.reuse, RZ ;  /* 0x0000000e150c7224 */ /* 0x081fe400078e02ff */
[----:B------:R-:W-:-:S04]  /*20c0*/  IMAD.WIDE.U32 R158, R23, R14, R6 ;  /* 0x0000000e179e7225 */ /* 0x000fc800078e0006 */
[----:B------:R-:W-:Y:S01]  /*20d0*/  IMAD R15, R23, R15, R12 ;  /* 0x0000000f170f7224 */ /* 0x000fe200078e020c */
[----:B------:R-:W-:Y:S01]  /*20e0*/  MOV R20, R158 ;  /* 0x0000009e00147202 */ /* 0x000fe20000000f00 */
[-C--:B-1----:R-:W-:Y:S02]  /*20f0*/  IMAD R12, R9, R156.reuse, RZ ;  /* 0x0000009c090c7224 */ /* 0x082fe400078e02ff */
[----:B------:R-:W-:Y:S02]  /*2100*/  IMAD.IADD R21, R159, 0x1, R15 ;  /* 0x000000019f157824 */ /* 0x000fe400078e020f */
[C---:B------:R-:W-:Y:S02]  /*2110*/  IMAD R167, R153.reuse, R157, R12 ;  /* 0x0000009d99a77224 */ /* 0x040fe400078e020c */
[----:B------:R-:W-:-:S04]  /*2120*/  IMAD.WIDE.U32 R12, R153, R156, R20 ;  /* 0x0000009c990c7225 */ /* 0x000fc800078e0014 */
[----:B------:R-:W-:Y:S01]  /*2130*/  IMAD.IADD R13, R13, 0x1, R167 ;  /* 0x000000010d0d7824 */ /* 0x000fe200078e02a7 */
[----:B--2---:R-:W-:-:S04]  /*2140*/  LEA R162, P1, R12, R10, 0x2 ;  /* 0x0000000a0ca27211 */ /* 0x004fc800078210ff */
[----:B------:R-:W-:-:S05]  /*2150*/  LEA.HI.X R163, R12, R11, R13, 0x2, P1 ;  /* 0x0000000b0ca37211 */ /* 0x000fca00008f140d */
[----:B------:R0:W2:Y:S01]  /*2160*/  @P3 LDG.E.LTC128B R174, desc[UR36][R162.64] ;  /* 0x00000024a2ae3981 */ /* 0x0000a2000c1e1920 */
[----:B------:R-:W-:Y:S01]  /*2170*/  IMAD.WIDE.U32 R160, R153, R156, R6 ;  /* 0x0000009c99a07225 */ /* 0x000fe200078e0006 */
[----:B------:R-:W-:Y:S01]  /*2180*/  ISETP.GT.AND P5, PT, R0, 0x1, P0 ;  /* 0x000000010000780c */ /* 0x000fe200007a4270 */
[----:B------:R-:W-:Y:S01]  /*2190*/  BSSY B1, `(.L_x_30) ;  /* 0x0000016000017945 */ /* 0x000fe20003800000 */
[----:B------:R-:W-:Y:S01]  /*21a0*/  LEA R12, P1, R168, UR4, 0x2 ;  /* 0x00000004a80c7c11 */ /* 0x000fe2000f8210ff */
[----:B------:R-:W-:-:S03]  /*21b0*/  IMAD.IADD R161, R167, 0x1, R161 ;  /* 0x00000001a7a17824 */ /* 0x000fc600078e02a1 */
[----:B------:R-:W-:Y:S01]  /*21c0*/  LEA.HI.X R13, R168, UR5, R171, 0x2, P1 ;  /* 0x00000005a80d7c11 */ /* 0x000fe200088f14ab */
[----:B------:R-:W-:Y:S01]  /*21d0*/  IMAD.WIDE.U32 R164, R23, R14, R160 ;  /* 0x0000000e17a47225 */ /* 0x000fe200078e00a0 */
[C---:B------:R-:W-:Y:S02]  /*21e0*/  SHF.L.U64.HI R161, R156.reuse, 0x3, R157 ;  /* 0x000000039ca17819 */ /* 0x040fe4000001029d */
[----:B------:R-:W-:Y:S01]  /*21f0*/  SHF.L.U32 R160, R156, 0x3, RZ ;  /* 0x000000039ca07819 */ /* 0x000fe200000006ff */
[----:B------:R-:W-:Y:S01]  /*2200*/  IMAD.IADD R165, R15, 0x1, R165 ;  /* 0x000000010fa57824 */ /* 0x000fe200078e02a5 */
[----:B0-----:R-:W-:-:S03]  /*2210*/  LEA R162, P1, R164, R10, 0x2 ;  /* 0x0000000aa4a27211 */ /* 0x001fc600078210ff */
[----:B------:R-:W-:-:S04]  /*2220*/  IMAD.WIDE.U32 R172, R153, R156, R160 ;  /* 0x0000009c99ac7225 */ /* 0x000fc800078e00a0 */
[----:B------:R-:W-:Y:S02]  /*2230*/  IMAD.IADD R167, R167, 0x1, R173 ;  /* 0x00000001a7a77824 */ /* 0x000fe400078e02ad */
[----:B--2---:R-:W-:-:S04]  /*2240*/  FMUL R163, R174, R155 ;  /* 0x0000009baea37220 */ /* 0x004fc80000400000 */
[----:B------:R-:W-:Y:S01]  /*2250*/  FFMA R169, R88, R154, R163 ;  /* 0x0000009a58a97223 */ /* 0x000fe200000000a3 */
[----:B------:R-:W-:Y:S02]  /*2260*/  LEA.HI.X R163, R164, R11, R165, 0x2, P1 ;  /* 0x0000000ba4a37211 */ /* 0x000fe400008f14a5 */
[----:B------:R-:W-:Y:S02]  /*2270*/  ISETP.GT.AND P1, PT, R3, 0x8, PT ;  /* 0x000000080300780c */ /* 0x000fe40003f24270 */
[----:B------:R-:W-:Y:S01]  /*2280*/  IADD3 R164, P4, R158, R172, RZ ;  /* 0x000000ac9ea47210 */ /* 0x000fe20007f9e0ff */
[----:B------:R0:W-:Y:S01]  /*2290*/  @P3 STG.E desc[UR36][R12.64], R169 ;  /* 0x000000a90c003986 */ /* 0x0001e2000c101924 */
[----:B------:R-:W-:Y:S02]  /*22a0*/  ISETP.GT.AND P2, PT, R0, RZ, P1 ;  /* 0x000000ff0000720c */ /* 0x000fe40000f44270 */
[----:B------:R-:W-:Y:S02]  /*22b0*/  LEA R170, P3, R164, R10, 0x2 ;  /* 0x0000000aa4aa7211 */ /* 0x000fe400078610ff */
[----:B------:R-:W-:Y:S01]  /*22c0*/  IADD3.X R165, R167, R21, RZ, P4, !PT ;  /* 0x00000015a7a57210 */ /* 0x000fe200027fe4ff */
[----:B------:R-:W-:Y:S10]  /*22d0*/  @!P5 BRA `(.L_x_31) ;  /* 0x000000000004d947 */ /* 0x000ff40003800000 */
[----:B------:R1:W5:Y:S02]  /*22e0*/  LDG.E.LTC128B R174, desc[UR36][R162.64+0x4] ;  /* 0x00000424a2ae7981 */ /* 0x000364000c1e1920 */
.L_x_31:
[----:B------:R-:W-:Y:S05]  /*22f0*/  BSYNC B1 ;  /* 0x0000000000017941 */ /* 0x000fea0003800000 */
.L_x_30:
[----:B-----5:R-:W-:Y:S01]  /*2300*/  FMUL R88, R174, R155 ;  /* 0x0000009bae587220 */ /* 0x020fe20000400000 */
[----:B------:R-:W-:-:S03]  /*2310*/  LEA.HI.X R171, R164, R11, R165, 0x2, P3 ;  /* 0x0000000ba4ab7211 */ /* 0x000fc600018f14a5 */
[----:B------:R-:W-:-:S05]  /*2320*/  FFMA R175, R89, R154, R88 ;  /* 0x0000009a59af7223 */ /* 0x000fca0000000058 */
[----:B------:R2:W-:Y:S04]  /*2330*/  @P5 STG.E desc[UR36][R12.64+0x4], R175 ;  /* 0x000004af0c005986 */ /* 0x0005e8000c101924 */
[----:B------:R-:W3:Y:S01]  /*2340*/  @P2 LDG.E.LTC128B R174, desc[UR36][R170.64] ;  /* 0x00000024aaae2981 */ /* 0x000ee2000c1e1920 */
[----:B------:R-:W-:Y:S01]  /*2350*/  IADD3 R172, P3, R6, R172, RZ ;  /* 0x000000ac06ac7210 */ /* 0x000fe20007f7e0ff */
[C---:B------:R-:W-:Y:S01]  /*2360*/  IMAD.SHL.U32 R165, R4.reuse, 0x20, RZ ;  /* 0x0000002004a57824 */ /* 0x040fe200078e00ff */
[----:B------:R-:W-:Y:S03]  /*2370*/  BSSY B1, `(.L_x_32) ;  /* 0x000000f000017945 */ /* 0x000fe60003800000 */
[----:B------:R-:W-:Y:S01]  /*2380*/  IMAD.X R173, R7, 0x1, R167, P3 ;  /* 0x0000000107ad7824 */ /* 0x000fe200018e06a7 */
[----:B------:R-:W-:-:S02]  /*2390*/  SHF.L.U64.HI R167, R4, 0x5, R5 ;  /* 0x0000000504a77819 */ /* 0x000fc40000010205 */
[----:B------:R-:W-:Y:S01]  /*23a0*/  IADD3 R168, P4, R165, R12, RZ ;  /* 0x0000000ca5a87210 */ /* 0x000fe20007f9e0ff */
[----:B------:R-:W-:Y:S01]  /*23b0*/  IMAD.WIDE.U32 R172, R23, R14, R172 ;  /* 0x0000000e17ac7225 */ /* 0x000fe200078e00ac */
[----:B------:R-:W-:-:S03]  /*23c0*/  ISETP.GT.AND P3, PT, R0, 0x1, P1 ;  /* 0x000000010000780c */ /* 0x000fc60000f64270 */
[----:B0-----:R-:W-:Y:S01]  /*23d0*/  IMAD.X R169, R167, 0x1, R13, P4 ;  /* 0x00000001a7a97824 */ /* 0x001fe200020e060d */
[----:B------:R-:W-:Y:S02]  /*23e0*/  IADD3 R89, R15, R173, RZ ;  /* 0x000000ad0f597210 */ /* 0x000fe40007ffe0ff */
[----:B------:R-:W-:-:S04]  /*23f0*/  LEA R88, P5, R172, R10, 0x2 ;  /* 0x0000000aac587211 */ /* 0x000fc800078a10ff */
[----:B------:R-:W-:Y:S01]  /*2400*/  LEA.HI.X R89, R172, R11, R89, 0x2, P5 ;  /* 0x0000000bac597211 */ /* 0x000fe200028f1459 */
[----:B---3--:R-:W-:-:S04]  /*2410*/  FMUL R173, R174, R155 ;  /* 0x0000009baead7220 */ /* 0x008fc80000400000 */
[----:B------:R-:W-:-:S05]  /*2420*/  FFMA R173, R90, R154, R173 ;  /* 0x0000009a5aad7223 */ /* 0x000fca00000000ad */
[----:B------:R2:W-:Y:S01]  /*2430*/  @P2 STG.E desc[UR36][R168.64], R173 ;  /* 0x000000ada8002986 */ /* 0x0005e2000c101924 */
[----:B------:R-:W-:Y:S05]  /*2440*/  @!P3 BRA `(.L_x_33) ;  /* 0x000000000004b947 */ /* 0x000fea0003800000 */
[----:B------:R0:W5:Y:S02]  /*2450*/  LDG.E.LTC128B R174, desc[UR36][R88.64+0x4] ;  /* 0x0000042458ae7981 */ /* 0x000164000c1e1920 */
.L_x_33:
[----:B------:R-:W-:Y:S05]  /*2460*/  BSYNC B1 ;  /* 0x0000000000017941 */ /* 0x000fea0003800000 */
.L_x_32:
[----:B-----5:R-:W-:Y:S01]  /*2470*/  FMUL R90, R174, R155 ;  /* 0x0000009bae5a7220 */ /* 0x020fe20000400000 */
[----:B------:R-:W-:Y:S01]  /*2480*/  ISETP.GT.AND P2, PT, R0, 0x8, P0 ;  /* 0x000000080000780c */ /* 0x000fe20000744270 */
[----:B------:R-:W-:Y:S02]  /*2490*/  BSSY B1, `(.L_x_34) ;  /* 0x0000007000017945 */ /* 0x000fe40003800000 */
[----:B------:R-:W-:Y:S01]  /*24a0*/  FFMA R171, R91, R154, R90 ;  /* 0x0000009a5bab7223 */ /* 0x000fe2000000005a */
[----:B------:R-:W-:Y:S01]  /*24b0*/  @P3 IMAD.MOV.U32 R90, RZ, RZ, R168 ;  /* 0x000000ffff5a3224 */ /* 0x000fe200078e00a8 */
[----:B------:R-:W-:-:S05]  /*24c0*/  @P3 MOV R91, R169 ;  /* 0x000000a9005b3202 */ /* 0x000fca0000000f00 */
[----:B------:R3:W-:Y:S03]  /*24d0*/  @P3 STG.E desc[UR36][R90.64+0x4], R171 ;  /* 0x000004ab5a003986 */ /* 0x0007e6000c101924 */
[----:B------:R-:W-:Y:S05]  /*24e0*/  @!P2 BRA `(.L_x_35) ;  /* 0x000000000004a947 */ /* 0x000fea0003800000 */
[----:B------:R4:W5:Y:S02]  /*24f0*/  LDG.E.LTC128B R174, desc[UR36][R162.64+0x20] ;  /* 0x00002024a2ae7981 */ /* 0x000964000c1e1920 */
.L_x_35:
[----:B------:R-:W-:Y:S05]  /*2500*/  BSYNC B1 ;  /* 0x0000000000017941 */ /* 0x000fea0003800000 */
.L_x_34:
[----:B---3-5:R-:W-:Y:S01]  /*2510*/  FMUL R91, R174, R155 ;  /* 0x0000009bae5b7220 */ /* 0x028fe20000400000 */
[----:B------:R-:W-:Y:S01]  /*2520*/  ISETP.GT.AND P3, PT, R0, 0x9, P0 ;  /* 0x000000090000780c */ /* 0x000fe20000764270 */
[----:B------:R-:W-:Y:S02]  /*2530*/  BSSY B1, `(.L_x_36) ;  /* 0x0000005000017945 */ /* 0x000fe40003800000 */
[----:B------:R-:W-:-:S05]  /*2540*/  FFMA R91, R92, R154, R91 ;  /* 0x0000009a5c5b7223 */ /* 0x000fca000000005b */
[----:B------:R3:W-:Y:S05]  /*2550*/  @P2 STG.E desc[UR36][R12.64+0x20], R91 ;  /* 0x0000205b0c002986 */ /* 0x0007ea000c101924 */
[----:B------:R-:W-:Y:S05]  /*2560*/  @!P3 BRA `(.L_x_37) ;  /* 0x000000000004b947 */ /* 0x000fea0003800000 */
[----:B------:R0:W5:Y:S02]  /*2570*/  LDG.E.LTC128B R174, desc[UR36][R162.64+0x24] ;  /* 0x00002424a2ae7981 */ /* 0x000164000c1e1920 */
.L_x_37:
[----:B------:R-:W-:Y:S05]  /*2580*/  BSYNC B1 ;  /* 0x0000000000017941 */ /* 0x000fea0003800000 */
.L_x_36:
[----:B-----5:R-:W-:Y:S01]  /*2590*/  FMUL R90, R174, R155 ;  /* 0x0000009bae5a7220 */ /* 0x020fe20000400000 */
[----:B------:R-:W-:Y:S01]  /*25a0*/  ISETP.GT.AND P2, PT, R0, 0x8, P1 ;  /* 0x000000080000780c */ /* 0x000fe20000f44270 */
[----:B------:R-:W-:Y:S02]  /*25b0*/  BSSY B1, `(.L_x_38) ;  /* 0x0000005000017945 */ /* 0x000fe40003800000 */
[----:B------:R-:W-:-:S05]  /*25c0*/  FFMA R93, R93, R154, R90 ;  /* 0x0000009a5d5d7223 */ /* 0x000fca000000005a */
[----:B------:R0:W-:Y:S05]  /*25d0*/  @P3 STG.E desc[UR36][R12.64+0x24], R93 ;  /* 0x0000245d0c003986 */ /* 0x0001ea000c101924 */
[----:B------:R-:W-:Y:S05]  /*25e0*/  @!P2 BRA `(.L_x_39) ;  /* 0x000000000004a947 */ /* 0x000fea0003800000 */
[----:B------:R0:W5:Y:S02]  /*25f0*/  LDG.E.LTC128B R174, desc[UR36][R88.64+0x20] ;  /* 0x0000202458ae7981 */ /* 0x000164000c1e1920 */
.L_x_39:
[----:B------:R-:W-:Y:S05]  /*2600*/  BSYNC B1 ;  /* 0x0000000000017941 */ /* 0x000fea0003800000 */
.L_x_38:
[----:B---3-5:R-:W-:Y:S01]  /*2610*/  FMUL R91, R174, R155 ;  /* 0x0000009bae5b7220 */ /* 0x028fe20000400000 */
[----:B------:R-:W-:Y:S01]  /*2620*/  @P2 IMAD.MOV.U32 R90, RZ, RZ, R168 ;  /* 0x000000ffff5a2224 */ /* 0x000fe200078e00a8 */
[----:B------:R-:W-:Y:S01]  /*2630*/  ISETP.GT.AND P3, PT, R0, 0x9, P1 ;  /* 0x000000090000780c */ /* 0x000fe20000f64270 */
[----:B------:R-:W-:Y:S01]  /*2640*/  BSSY B1, `(.L_x_40) ;  /* 0x0000006000017945 */ /* 0x000fe20003800000 */
[----:B0-----:R-:W-:Y:S01]  /*2650*/  FFMA R93, R94, R154, R91 ;  /* 0x0000009a5e5d7223 */ /* 0x001fe2000000005b */
[----:B------:R-:W-:-:S05]  /*2660*/  @P2 IMAD.MOV.U32 R91, RZ, RZ, R169 ;  /* 0x000000ffff5b2224 */ /* 0x000fca00078e00a9 */
[----:B------:R0:W-:Y:S05]  /*2670*/  @P2 STG.E desc[UR36][R90.64+0x20], R93 ;  /* 0x0000205d5a002986 */ /* 0x0001ea000c101924 */
[----:B------:R-:W-:Y:S05]  /*2680*/  @!P3 BRA `(.L_x_41) ;  /* 0x000000000004b947 */ /* 0x000fea0003800000 */
[----:B------:R3:W5:Y:S02]  /*2690*/  LDG.E.LTC128B R174, desc[UR36][R88.64+0x24] ;  /* 0x0000242458ae7981 */ /* 0x000764000c1e1920 */
.L_x_41:
[----:B------:R-:W-:Y:S05]  /*26a0*/  BSYNC B1 ;  /* 0x0000000000017941 */ /* 0x000fea0003800000 */
.L_x_40:
[----:B0----5:R-:W-:Y:S01]  /*26b0*/  FMUL R90, R174, R155 ;  /* 0x0000009bae5a7220 */ /* 0x021fe20000400000 */
[----:B------:R-:W-:Y:S01]  /*26c0*/  @P3 IMAD.MOV.U32 R91, RZ, RZ, R169 ;  /* 0x000000ffff5b3224 */ /* 0x000fe200078e00a9 */
[----:B------:R-:W-:Y:S01]  /*26d0*/  ISETP.GT.AND P2, PT, R0, 0x10, P0 ;  /* 0x000000100000780c */ /* 0x000fe20000744270 */
[----:B------:R-:W-:Y:S01]  /*26e0*/  BSSY B1, `(.L_x_42) ;  /* 0x0000006000017945 */ /* 0x000fe20003800000 */
[----:B------:R-:W-:Y:S01]  /*26f0*/  FFMA R95, R95, R154, R90 ;  /* 0x0000009a5f5f7223 */ /* 0x000fe2000000005a */
[----:B------:R-:W-:-:S05]  /*2700*/  @P3 MOV R90, R168 ;  /* 0x000000a8005a3202 */ /* 0x000fca0000000f00 */
[----:B------:R0:W-:Y:S05]  /*2710*/  @P3 STG.E desc[UR36][R90.64+0x24], R95 ;  /* 0x0000245f5a003986 */ /* 0x0001ea000c101924 */
[----:B------:R-:W-:Y:S05]  /*2720*/  @!P2 BRA `(.L_x_43) ;  /* 0x000000000004a947 */ /* 0x000fea0003800000 */
[----:B------:R0:W5:Y:S02]  /*2730*/  LDG.E.LTC128B R174, desc[UR36][R162.64+0x40] ;  /* 0x00004024a2ae7981 */ /* 0x000164000c1e1920 */
.L_x_43:
[----:B------:R-:W-:Y:S05]  /*2740*/  BSYNC B1 ;  /* 0x0000000000017941 */ /* 0x000fea0003800000 */
.L_x_42:
[----:B0----5:R-:W-:Y:S01]  /*2750*/  FMUL R91, R174, R155 ;  /* 0x0000009bae5b7220 */ /* 0x021fe20000400000 */
[----:B------:R-:W-:Y:S01]  /*2760*/  ISETP.GT.AND P3, PT, R0, 0x11, P0 ;  /* 0x000000110000780c */ /* 0x000fe20000764270 */
[----:B------:R-:W-:Y:S02]  /*2770*/  BSSY B1, `(.L_x_44) ;  /* 0x0000005000017945 */ /* 0x000fe40003800000 */
[----:B------:R-:W-:-:S05]  /*2780*/  FFMA R91, R96, R154, R91 ;  /* 0x0000009a605b7223 */ /* 0x000fca000000005b */
[----:B------:R0:W-:Y:S05]  /*2790*/  @P2 STG.E desc[UR36][R12.64+0x40], R91 ;  /* 0x0000405b0c002986 */ /* 0x0001ea000c101924 */
[----:B------:R-:W-:Y:S05]  /*27a0*/  @!P3 BRA `(.L_x_45) ;  /* 0x000000000004b947 */ /* 0x000fea0003800000 */
[----:B------:R0:W5:Y:S02]  /*27b0*/  LDG.E.LTC128B R174, desc[UR36][R162.64+0x44] ;  /* 0x00004424a2ae7981 */ /* 0x000164000c1e1920 */
.L_x_45:
[----:B------:R-:W-:Y:S05]  /*27c0*/  BSYNC B1 ;  /* 0x0000000000017941 */ /* 0x000fea0003800000 */
.L_x_44:
[----:B-----5:R-:W-:Y:S01]  /*27d0*/  FMUL R90, R174, R155 ;  /* 0x0000009bae5a7220 */ /* 0x020fe20000400000 */
[----:B------:R-:W-:Y:S01]  /*27e0*/  ISETP.GT.AND P2, PT, R0, 0x10, P1 ;  /* 0x000000100000780c */ /* 0x000fe20000f44270 */
[----:B------:R-:W-:Y:S02]  /*27f0*/  BSSY B1, `(.L_x_46) ;  /* 0x0000005000017945 */ /* 0x000fe40003800000 */
[----:B------:R-:W-:-:S05]  /*2800*/  FFMA R97, R97, R154, R90 ;  /* 0x0000009a61617223 */ /* 0x000fca000000005a */
[----:B------:R0:W-:Y:S05]  /*2810*/  @P3 STG.E desc[UR36][R12.64+0x44], R97 ;  /* 0x000044610c003986 */ /* 0x0001ea000c101924 */
[----:B------:R-:W-:Y:S05]  /*2820*/  @!P2 BRA `(.L_x_47) ;  /* 0x000000000004a947 */ /* 0x000fea0003800000 */
[----:B------:R0:W5:Y:S02]  /*2830*/  LDG.E.LTC128B R174, desc[UR36][R88.64+0x40] ;  /* 0x0000402458ae7981 */ /* 0x000164000c1e1920 */
.L_x_47:
[----:B------:R-:W-:Y:S05]  /*2840*/  BSYNC B1 ;  /* 0x0000000000017941 */ /* 0x000fea0003800000 */
.L_x_46:
        /* <DEDUP_REMOVED lines=9> */
.L_x_49:
[----:B------:R-:W-:Y:S05]  /*28e0*/  BSYNC B1 ;  /* 0x0000000000017941 */ /* 0x000fea0003800000 */
.L_x_48:
[----:B0----5:R-:W-:Y:S01]  /*28f0*/  FMUL R90, R174, R155 ;  /* 0x0000009bae5a7220 */ /* 0x021fe20000400000 */
[----:B------:R-:W-:Y:S01]  /*2900*/  @P3 IMAD.MOV.U32 R91, RZ, RZ, R169 ;  /* 0x000000ffff5b3224 */ /* 0x000fe200078e00a9 */
[----:B------:R-:W-:Y:S01]  /*2910*/  ISETP.GT.AND P2, PT, R0, 0x18, P0 ;  /* 0x000000180000780c */ /* 0x000fe20000744270 */
[----:B------:R-:W-:Y:S01]  /*2920*/  BSSY B1, `(.L_x_50) ;  /* 0x0000006000017945 */ /* 0x000fe20003800000 */
[----:B------:R-:W-:Y:S01]  /*2930*/  FFMA R99, R99, R154, R90 ;  /* 0x0000009a63637223 */ /* 0x000fe2000000005a */
[----:B------:R-:W-:-:S05]  /*2940*/  @P3 IMAD.MOV.U32 R90, RZ, RZ, R168 ;  /* 0x000000ffff5a3224 */ /* 0x000fca00078e00a8 */
[----:B------:R0:W-:Y:S05]  /*2950*/  @P3 STG.E desc[UR36][R90.64+0x44], R99 ;  /* 0x000044635a003986 */ /* 0x0001ea000c101924 */
[----:B------:R-:W-:Y:S05]  /*2960*/  @!P2 BRA `(.L_x_51) ;  /* 0x000000000004a947 */ /* 0x000fea0003800000 */
[----:B------:R0:W5:Y:S02]  /*2970*/  LDG.E.LTC128B R174, desc[UR36][R162.64+0x60] ;  /* 0x00006024a2ae7981 */ /* 0x000164000c1e1920 */
.L_x_51:
[----:B------:R-:W-:Y:S05]  /*2980*/  BSYNC B1 ;  /* 0x0000000000017941 */ /* 0x000fea0003800000 */
.L_x_50:
[----:B0----5:R-:W-:Y:S01]  /*2990*/  FMUL R91, R174, R155 ;  /* 0x0000009bae5b7220 */ /* 0x021fe20000400000 */
[----:B------:R-:W-:Y:S01]  /*29a0*/  ISETP.GT.AND P3, PT, R0, 0x19, P0 ;  /* 0x000000190000780c */ /* 0x000fe20000764270 */
[----:B------:R-:W-:Y:S02]  /*29b0*/  BSSY B1, `(.L_x_52) ;  /* 0x0000005000017945 */ /* 0x000fe40003800000 */
[----:B------:R-:W-:-:S05]  /*29c0*/  FFMA R91, R100, R154, R91 ;  /* 0x0000009a645b7223 */ /* 0x000fca000000005b */
[----:B------:R0:W-:Y:S05]  /*29d0*/  @P2 STG.E desc[UR36][R12.64+0x60], R91 ;  /* 0x0000605b0c002986 */ /* 0x0001ea000c101924 */
[----:B------:R-:W-:Y:S05]  /*29e0*/  @!P3 BRA `(.L_x_53) ;  /* 0x000000000004b947 */ /* 0x000fea0003800000 */
[----:B------:R0:W5:Y:S02]  /*29f0*/  LDG.E.LTC128B R174, desc[UR36][R162.64+0x64] ;  /* 0x00006424a2ae7981 */ /* 0x000164000c1e1920 */
.L_x_53:
[----:B------:R-:W-:Y:S05]  /*2a00*/  BSYNC B1 ;  /* 0x0000000000017941 */ /* 0x000fea0003800000 */
.L_x_52:
[----:B-----5:R-:W-:Y:S01]  /*2a10*/  FMUL R90, R174, R155 ;  /* 0x0000009bae5a7220 */ /* 0x020fe20000400000 */
[----:B------:R-:W-:Y:S01]  /*2a20*/  ISETP.GT.AND P2, PT, R0, 0x18, P1 ;  /* 0x000000180000780c */ /* 0x000fe20000f44270 */
[----:B------:R-:W-:Y:S02]  /*2a30*/  BSSY B1, `(.L_x_54) ;  /* 0x0000005000017945 */ /* 0x000fe40003800000 */
[----:B------:R-:W-:-:S05]  /*2a40*/  FFMA R101, R101, R154, R90 ;  /* 0x0000009a65657223 */ /* 0x000fca000000005a */
[----:B------:R0:W-:Y:S05]  /*2a50*/  @P3 STG.E desc[UR36][R12.64+0x64], R101 ;  /* 0x000064650c003986 */ /* 0x0001ea000c101924 */
[----:B------:R-:W-:Y:S05]  /*2a60*/  @!P2 BRA `(.L_x_55) ;  /* 0x000000000004a947 */ /* 0x000fea0003800000 */
[----:B------:R0:W5:Y:S02]  /*2a70*/  LDG.E.LTC128B R174, desc[UR36][R88.64+0x60] ;  /* 0x0000602458ae7981 */ /* 0x000164000c1e1920 */
.L_x_55:
[----:B------:R-:W-:Y:S05]  /*2a80*/  BSYNC B1 ;  /* 0x0000000000017941 */ /* 0x000fea0003800000 */
.L_x_54:
[----:B0----5:R-:W-:Y:S01]  /*2a90*/  FMUL R91, R174, R155 ;  /* 0x0000009bae5b7220 */ /* 0x021fe20000400000 */
[----:B------:R-:W-:Y:S01]  /*2aa0*/  @P2 MOV R90, R168 ;  /* 0x000000a8005a2202 */ /* 0x000fe20000000f00 */
[----:B------:R-:W-:Y:S01]  /*2ab0*/  BSSY B1, `(.L_x_56) ;  /* 0x0000007000017945 */ /* 0x000fe20003800000 */
[----:B------:R-:W-:Y:S01]  /*2ac0*/  ISETP.GT.AND P3, PT, R0, 0x19, P1 ;  /* 0x000000190000780c */ /* 0x000fe20000f64270 */
[----:B------:R-:W-:Y:S01]  /*2ad0*/  FFMA R93, R102, R154, R91 ;  /* 0x0000009a665d7223 */ /* 0x000fe2000000005b */
[----:B------:R-:W-:-:S05]  /*2ae0*/  @P2 IMAD.MOV.U32 R91, RZ, RZ, R169 ;  /* 0x000000ffff5b2224 */ /* 0x000fca00078e00a9 */
[----:B------:R0:W-:Y:S06]  /*2af0*/  @P2 STG.E desc[UR36][R90.64+0x60], R93 ;  /* 0x0000605d5a002986 */ /* 0x0001ec000c101924 */
[----:B------:R-:W-:Y:S05]  /*2b00*/  @!P3 BRA `(.L_x_57) ;  /* 0x000000000004b947 */ /* 0x000fea0003800000 */
[----:B------:R0:W5:Y:S02]  /*2b10*/  LDG.E.LTC128B R174, desc[UR36][R88.64+0x64] ;  /* 0x0000642458ae7981 */ /* 0x000164000c1e1920 */
.L_x_57:
[----:B------:R-:W-:Y:S05]  /*2b20*/  BSYNC B1 ;  /* 0x0000000000017941 */ /* 0x000fea0003800000 */
.L_x_56:
        /* <DEDUP_REMOVED lines=9> */
.L_x_59:
[----:B------:R-:W-:Y:S05]  /*2bc0*/  BSYNC B1 ;  /* 0x0000000000017941 */ /* 0x000fea0003800000 */
.L_x_58:
[----:B0----5:R-:W-:Y:S01]  /*2bd0*/  FMUL R91, R174, R155 ;  /* 0x0000009bae5b7220 */ /* 0x021fe20000400000 */
[----:B------:R-:W-:Y:S01]  /*2be0*/  ISETP.GT.AND P3, PT, R0, 0x21, P0 ;  /* 0x000000210000780c */ /* 0x000fe20000764270 */
[----:B------:R-:W-:Y:S02]  /*2bf0*/  BSSY B1, `(.L_x_60) ;  /* 0x0000005000017945 */ /* 0x000fe40003800000 */
[----:B------:R-:W-:-:S05]  /*2c00*/  FFMA R91, R104, R154, R91 ;  /* 0x0000009a685b7223 */ /* 0x000fca000000005b */
[----:B------:R0:W-:Y:S05]  /*2c10*/  @P2 STG.E desc[UR36][R12.64+0x80], R91 ;  /* 0x0000805b0c002986 */ /* 0x0001ea000c101924 */
[----:B------:R-:W-:Y:S05]  /*2c20*/  @!P3 BRA `(.L_x_61) ;  /* 0x000000000004b947 */ /* 0x000fea0003800000 */
[----:B------:R0:W5:Y:S02]  /*2c30*/  LDG.E.LTC128B R174, desc[UR36][R162.64+0x84] ;  /* 0x00008424a2ae7981 */ /* 0x000164000c1e1920 */
.L_x_61:
[----:B------:R-:W-:Y:S05]  /*2c40*/  BSYNC B1 ;  /* 0x0000000000017941 */ /* 0x000fea0003800000 */
.L_x_60:
[----:B-----5:R-:W-:Y:S01]  /*2c50*/  FMUL R90, R174, R155 ;  /* 0x0000009bae5a7220 */ /* 0x020fe20000400000 */
[----:B------:R-:W-:Y:S01]  /*2c60*/  ISETP.GT.AND P2, PT, R0, 0x20, P1 ;  /* 0x000000200000780c */ /* 0x000fe20000f44270 */
[----:B------:R-:W-:Y:S02]  /*2c70*/  BSSY B1, `(.L_x_62) ;  /* 0x0000005000017945 */ /* 0x000fe40003800000 */
[----:B------:R-:W-:-:S05]  /*2c80*/  FFMA R105, R105, R154, R90 ;  /* 0x0000009a69697223 */ /* 0x000fca000000005a */
[----:B------:R0:W-:Y:S05]  /*2c90*/  @P3 STG.E desc[UR36][R12.64+0x84], R105 ;  /* 0x000084690c003986 */ /* 0x0001ea000c101924 */
[----:B------:R-:W-:Y:S05]  /*2ca0*/  @!P2 BRA `(.L_x_63) ;  /* 0x000000000004a947 */ /* 0x000fea0003800000 */
[----:B------:R0:W5:Y:S02]  /*2cb0*/  LDG.E.LTC128B R174, desc[UR36][R88.64+0x80] ;  /* 0x0000802458ae7981 */ /* 0x000164000c1e1920 */
.L_x_63:
[----:B------:R-:W-:Y:S05]  /*2cc0*/  BSYNC B1 ;  /* 0x0000000000017941 */ /* 0x000fea0003800000 */
.L_x_62:
        /* <DEDUP_REMOVED lines=9> */
.L_x_65:
[----:B------:R-:W-:Y:S05]  /*2d60*/  BSYNC B1 ;  /* 0x0000000000017941 */ /* 0x000fea0003800000 */
.L_x_64:
        /* <DEDUP_REMOVED lines=9> */
.L_x_67:
[----:B------:R-:W-:Y:S05]  /*2e00*/  BSYNC B1 ;  /* 0x0000000000017941 */ /* 0x000fea0003800000 */
.L_x_66:
[----:B0----5:R-:W-:Y:S01]  /*2e10*/  FMUL R91, R174, R155 ;  /* 0x0000009bae5b7220 */ /* 0x021fe20000400000 */
[----:B------:R-:W-:Y:S01]  /*2e20*/  ISETP.GT.AND P3, PT, R0, 0x29, P0 ;  /* 0x000000290000780c */ /* 0x000fe20000764270 */
[----:B------:R-:W-:Y:S02]  /*2e30*/  BSSY B1, `(.L_x_68) ;  /* 0x0000005000017945 */ /* 0x000fe40003800000 */
[----:B------:R-:W-:-:S05]  /*2e40*/  FFMA R91, R108, R154, R91 ;  /* 0x0000009a6c5b7223 */ /* 0x000fca000000005b */
[----:B------:R0:W-:Y:S05]  /*2e50*/  @P2 STG.E desc[UR36][R12.64+0xa0], R91 ;  /* 0x0000a05b0c002986 */ /* 0x0001ea000c101924 */
[----:B------:R-:W-:Y:S05]  /*2e60*/  @!P3 BRA `(.L_x_69) ;  /* 0x000000000004b947 */ /* 0x000fea0003800000 */
[----:B------:R0:W5:Y:S02]  /*2e70*/  LDG.E.LTC128B R174, desc[UR36][R162.64+0xa4] ;  /* 0x0000a424a2ae7981 */ /* 0x000164000c1e1920 */
.L_x_69:
[----:B------:R-:W-:Y:S05]  /*2e80*/  BSYNC B1 ;  /* 0x0000000000017941 */ /* 0x000fea0003800000 */
.L_x_68:
[----:B-----5:R-:W-:Y:S01]  /*2e90*/  FMUL R90, R174, R155 ;  /* 0x0000009bae5a7220 */ /* 0x020fe20000400000 */
[----:B------:R-:W-:Y:S01]  /*2ea0*/  ISETP.GT.AND P2, PT, R0, 0x28, P1 ;  /* 0x000000280000780c */ /* 0x000fe20000f44270 */
[----:B------:R-:W-:Y:S02]  /*2eb0*/  BSSY B1, `(.L_x_70) ;  /* 0x0000005000017945 */ /* 0x000fe40003800000 */
[----:B------:R-:W-:-:S05]  /*2ec0*/  FFMA R109, R109, R154, R90 ;  /* 0x0000009a6d6d7223 */ /* 0x000fca000000005a */
[----:B------:R0:W-:Y:S05]  /*2ed0*/  @P3 STG.E desc[UR36][R12.64+0xa4], R109 ;  /* 0x0000a46d0c003986 */ /* 0x0001ea000c101924 */
[----:B------:R-:W-:Y:S05]  /*2ee0*/  @!P2 BRA `(.L_x_71) ;  /* 0x000000000004a947 */ /* 0x000fea0003800000 */
[----:B------:R0:W5:Y:S02]  /*2ef0*/  LDG.E.LTC128B R174, desc[UR36][R88.64+0xa0] ;  /* 0x0000a02458ae7981 */ /* 0x000164000c1e1920 */
.L_x_71:
[----:B------:R-:W-:Y:S05]  /*2f00*/  BSYNC B1 ;  /* 0x0000000000017941 */ /* 0x000fea0003800000 */
.L_x_70:
        /* <DEDUP_REMOVED lines=9> */
.L_x_73:
[----:B------:R-:W-:Y:S05]  /*2fa0*/  BSYNC B1 ;  /* 0x0000000000017941 */ /* 0x000fea0003800000 */
.L_x_72:
        /* <DEDUP_REMOVED lines=9> */
.L_x_75:
[----:B------:R-:W-:Y:S05]  /*3040*/  BSYNC B1 ;  /* 0x0000000000017941 */ /* 0x000fea0003800000 */
.L_x_74:
[----:B0----5:R-:W-:Y:S01]  /*3050*/  FMUL R91, R174, R155 ;  /* 0x0000009bae5b7220 */ /* 0x021fe20000400000 */
[----:B------:R-:W-:Y:S01]  /*3060*/  ISETP.GT.AND P3, PT, R0, 0x31, P0 ;  /* 0x000000310000780c */ /* 0x000fe20000764270 */
[----:B------:R-:W-:Y:S02]  /*3070*/  BSSY B1, `(.L_x_76) ;  /* 0x0000005000017945 */ /* 0x000fe40003800000 */
[----:B------:R-:W-:-:S05]  /*3080*/  FFMA R91, R112, R154, R91 ;  /* 0x0000009a705b7223 */ /* 0x000fca000000005b */
[----:B------:R0:W-:Y:S05]  /*3090*/  @P2 STG.E desc[UR36][R12.64+0xc0], R91 ;  /* 0x0000c05b0c002986 */ /* 0x0001ea000c101924 */
[----:B------:R-:W-:Y:S05]  /*30a0*/  @!P3 BRA `(.L_x_77) ;  /* 0x000000000004b947 */ /* 0x000fea0003800000 */
[----:B------:R0:W5:Y:S02]  /*30b0*/  LDG.E.LTC128B R174, desc[UR36][R162.64+0xc4] ;  /* 0x0000c424a2ae7981 */ /* 0x000164000c1e1920 */
.L_x_77:
[----:B------:R-:W-:Y:S05]  /*30c0*/  BSYNC B1 ;  /* 0x0000000000017941 */ /* 0x000fea0003800000 */
.L_x_76:
[----:B-----5:R-:W-:Y:S01]  /*30d0*/  FMUL R90, R174, R155 ;  /* 0x0000009bae5a7220 */ /* 0x020fe20000400000 */
[----:B------:R-:W-:Y:S01]  /*30e0*/  ISETP.GT.AND P2, PT, R0, 0x30, P1 ;  /* 0x000000300000780c */ /* 0x000fe20000f44270 */
[----:B------:R-:W-:Y:S02]  /*30f0*/  BSSY B1, `(.L_x_78) ;  /* 0x0000005000017945 */ /* 0x000fe40003800000 */
[----:B------:R-:W-:-:S05]  /*3100*/  FFMA R113, R113, R154, R90 ;  /* 0x0000009a71717223 */ /* 0x000fca000000005a */
[----:B------:R0:W-:Y:S05]  /*3110*/  @P3 STG.E desc[UR36][R12.64+0xc4], R113 ;  /* 0x0000c4710c003986 */ /* 0x0001ea000c101924 */
[----:B------:R-:W-:Y:S05]  /*3120*/  @!P2 BRA `(.L_x_79) ;  /* 0x000000000004a947 */ /* 0x000fea0003800000 */
[----:B------:R0:W5:Y:S02]  /*3130*/  LDG.E.LTC128B R174, desc[UR36][R88.64+0xc0] ;  /* 0x0000c02458ae7981 */ /* 0x000164000c1e1920 */
.L_x_79:
[----:B------:R-:W-:Y:S05]  /*3140*/  BSYNC B1 ;  /* 0x0000000000017941 */ /* 0x000fea0003800000 */
.L_x_78:
        /* <DEDUP_REMOVED lines=9> */
.L_x_81:
[----:B------:R-:W-:Y:S05]  /*31e0*/  BSYNC B1 ;  /* 0x0000000000017941 */ /* 0x000fea0003800000 */
.L_x_80:
        /* <DEDUP_REMOVED lines=9> */
.L_x_83:
[----:B------:R-:W-:Y:S05]  /*3280*/  BSYNC B1 ;  /* 0x0000000000017941 */ /* 0x000fea0003800000 */
.L_x_82:
[----:B0----5:R-:W-:Y:S01]  /*3290*/  FMUL R91, R174, R155 ;  /* 0x0000009bae5b7220 */ /* 0x021fe20000400000 */
[----:B------:R-:W-:Y:S01]  /*32a0*/  ISETP.GT.AND P3, PT, R0, 0x39, P0 ;  /* 0x000000390000780c */ /* 0x000fe20000764270 */
[----:B------:R-:W-:Y:S02]  /*32b0*/  BSSY B1, `(.L_x_84) ;  /* 0x0000005000017945 */ /* 0x000fe40003800000 */
[----:B------:R-:W-:-:S05]  /*32c0*/  FFMA R91, R116, R154, R91 ;  /* 0x0000009a745b7223 */ /* 0x000fca000000005b */
[----:B------:R0:W-:Y:S05]  /*32d0*/  @P2 STG.E desc[UR36][R12.64+0xe0], R91 ;  /* 0x0000e05b0c002986 */ /* 0x0001ea000c101924 */
[----:B------:R-:W-:Y:S05]  /*32e0*/  @!P3 BRA `(.L_x_85) ;  /* 0x000000000004b947 */ /* 0x000fea0003800000 */
[----:B------:R0:W5:Y:S02]  /*32f0*/  LDG.E.LTC128B R174, desc[UR36][R162.64+0xe4] ;  /* 0x0000e424a2ae7981 */ /* 0x000164000c1e1920 */
.L_x_85:
[----:B------:R-:W-:Y:S05]  /*3300*/  BSYNC B1 ;  /* 0x0000000000017941 */ /* 0x000fea0003800000 */
.L_x_84:
[----:B-----5:R-:W-:Y:S01]  /*3310*/  FMUL R90, R174, R155 ;  /* 0x0000009bae5a7220 */ /* 0x020fe20000400000 */
[----:B------:R-:W-:Y:S01]  /*3320*/  ISETP.GT.AND P2, PT, R0, 0x38, P1 ;  /* 0x000000380000780c */ /* 0x000fe20000f44270 */
[----:B------:R-:W-:Y:S02]  /*3330*/  BSSY B1, `(.L_x_86) ;  /* 0x0000005000017945 */ /* 0x000fe40003800000 */
[----:B------:R-:W-:-:S05]  /*3340*/  FFMA R117, R117, R154, R90 ;  /* 0x0000009a75757223 */ /* 0x000fca000000005a */
[----:B------:R0:W-:Y:S05]  /*3350*/  @P3 STG.E desc[UR36][R12.64+0xe4], R117 ;  /* 0x0000e4750c003986 */ /* 0x0001ea000c101924 */
[----:B------:R-:W-:Y:S05]  /*3360*/  @!P2 BRA `(.L_x_87) ;  /* 0x000000000004a947 */ /* 0x000fea0003800000 */
[----:B------:R0:W5:Y:S02]  /*3370*/  LDG.E.LTC128B R174, desc[UR36][R88.64+0xe0] ;  /* 0x0000e02458ae7981 */ /* 0x000164000c1e1920 */
.L_x_87:
[----:B------:R-:W-:Y:S05]  /*3380*/  BSYNC B1 ;  /* 0x0000000000017941 */ /* 0x000fea0003800000 */
.L_x_86:
        /* <DEDUP_REMOVED lines=9> */
.L_x_89:
[----:B------:R-:W-:Y:S05]  /*3420*/  BSYNC B1 ;  /* 0x0000000000017941 */ /* 0x000fea0003800000 */
.L_x_88:
        /* <DEDUP_REMOVED lines=9> */
.L_x_91:
[----:B------:R-:W-:Y:S05]  /*34c0*/  BSYNC B1 ;  /* 0x0000000000017941 */ /* 0x000fea0003800000 */
.L_x_90:
[----:B0----5:R-:W-:Y:S01]  /*34d0*/  FMUL R91, R174, R155 ;  /* 0x0000009bae5b7220 */ /* 0x021fe20000400000 */
[----:B------:R-:W-:Y:S01]  /*34e0*/  ISETP.GT.AND P3, PT, R0, 0x41, P0 ;  /* 0x000000410000780c */ /* 0x000fe20000764270 */
[----:B------:R-:W-:Y:S02]  /*34f0*/  BSSY B1, `(.L_x_92) ;  /* 0x0000005000017945 */ /* 0x000fe40003800000 */
[----:B------:R-:W-:-:S05]  /*3500*/  FFMA R91, R120, R154, R91 ;  /* 0x0000009a785b7223 */ /* 0x000fca000000005b */
[----:B------:R0:W-:Y:S05]  /*3510*/  @P2 STG.E desc[UR36][R12.64+0x100], R91 ;  /* 0x0001005b0c002986 */ /* 0x0001ea000c101924 */
[----:B------:R-:W-:Y:S05]  /*3520*/  @!P3 BRA `(.L_x_93) ;  /* 0x000000000004b947 */ /* 0x000fea0003800000 */
[----:B------:R0:W5:Y:S02]  /*3530*/  LDG.E.LTC128B R174, desc[UR36][R162.64+0x104] ;  /* 0x00010424a2ae7981 */ /* 0x000164000c1e1920 */
.L_x_93:
[----:B------:R-:W-:Y:S05]  /*3540*/  BSYNC B1 ;  /* 0x0000000000017941 */ /* 0x000fea0003800000 */
.L_x_92:
[----:B-----5:R-:W-:Y:S01]  /*3550*/  FMUL R90, R174, R155 ;  /* 0x0000009bae5a7220 */ /* 0x020fe20000400000 */
[----:B------:R-:W-:Y:S01]  /*3560*/  ISETP.GT.AND P2, PT, R0, 0x40, P1 ;  /* 0x000000400000780c */ /* 0x000fe20000f44270 */
[----:B------:R-:W-:Y:S02]  /*3570*/  BSSY B1, `(.L_x_94) ;  /* 0x0000005000017945 */ /* 0x000fe40003800000 */
[----:B------:R-:W-:-:S05]  /*3580*/  FFMA R121, R121, R154, R90 ;  /* 0x0000009a79797223 */ /* 0x000fca000000005a */
[----:B------:R0:W-:Y:S05]  /*3590*/  @P3 STG.E desc[UR36][R12.64+0x104], R121 ;  /* 0x000104790c003986 */ /* 0x0001ea000c101924 */
[----:B------:R-:W-:Y:S05]  /*35a0*/  @!P2 BRA `(.L_x_95) ;  /* 0x000000000004a947 */ /* 0x000fea0003800000 */
[----:B------:R0:W5:Y:S02]  /*35b0*/  LDG.E.LTC128B R174, desc[UR36][R88.64+0x100] ;  /* 0x0001002458ae7981 */ /* 0x000164000c1e1920 */
.L_x_95:
[----:B------:R-:W-:Y:S05]  /*35c0*/  BSYNC B1 ;  /* 0x0000000000017941 */ /* 0x000fea0003800000 */
.L_x_94:
        /* <DEDUP_REMOVED lines=9> */
.L_x_97:
[----:B------:R-:W-:Y:S05]  /*3660*/  BSYNC B1 ;  /* 0x0000000000017941 */ /* 0x000fea0003800000 */
.L_x_96:
        /* <DEDUP_REMOVED lines=9> */
.L_x_99:
[----:B------:R-:W-:Y:S05]  /*3700*/  BSYNC B1 ;  /* 0x0000000000017941 */ /* 0x000fea0003800000 */
.L_x_98:
[----:B0----5:R-:W-:Y:S01]  /*3710*/  FMUL R91, R174, R155 ;  /* 0x0000009bae5b7220 */ /* 0x021fe20000400000 */
[----:B------:R-:W-:Y:S01]  /*3720*/  ISETP.GT.AND P3, PT, R0, 0x49, P0 ;  /* 0x000000490000780c */ /* 0x000fe20000764270 */
[----:B------:R-:W-:Y:S02]  /*3730*/  BSSY B1, `(.L_x_100) ;  /* 0x0000005000017945 */ /* 0x000fe40003800000 */
[----:B------:R-:W-:-:S05]  /*3740*/  FFMA R91, R124, R154, R91 ;  /* 0x0000009a7c5b7223 */ /* 0x000fca000000005b */
[----:B------:R0:W-:Y:S05]  /*3750*/  @P2 STG.E desc[UR36][R12.64+0x120], R91 ;  /* 0x0001205b0c002986 */ /* 0x0001ea000c101924 */
[----:B------:R-:W-:Y:S05]  /*3760*/  @!P3 BRA `(.L_x_101) ;  /* 0x000000000004b947 */ /* 0x000fea0003800000 */
[----:B------:R0:W5:Y:S02]  /*3770*/  LDG.E.LTC128B R174, desc[UR36][R162.64+0x124] ;  /* 0x00012424a2ae7981 */ /* 0x000164000c1e1920 */
.L_x_101:
[----:B------:R-:W-:Y:S05]  /*3780*/  BSYNC B1 ;  /* 0x0000000000017941 */ /* 0x000fea0003800000 */
.L_x_100:
[----:B-----5:R-:W-:Y:S01]  /*3790*/  FMUL R90, R174, R155 ;  /* 0x0000009bae5a7220 */ /* 0x020fe20000400000 */
[----:B------:R-:W-:Y:S01]  /*37a0*/  ISETP.GT.AND P2, PT, R0, 0x48, P1 ;  /* 0x000000480000780c */ /* 0x000fe20000f44270 */
[----:B------:R-:W-:Y:S02]  /*37b0*/  BSSY B1, `(.L_x_102) ;  /* 0x0000005000017945 */ /* 0x000fe40003800000 */
[----:B------:R-:W-:-:S05]  /*37c0*/  FFMA R125, R125, R154, R90 ;  /* 0x0000009a7d7d7223 */ /* 0x000fca000000005a */
[----:B------:R0:W-:Y:S05]  /*37d0*/  @P3 STG.E desc[UR36][R12.64+0x124], R125 ;  /* 0x0001247d0c003986 */ /* 0x0001ea000c101924 */
[----:B------:R-:W-:Y:S05]  /*37e0*/  @!P2 BRA `(.L_x_103) ;  /* 0x000000000004a947 */ /* 0x000fea0003800000 */
[----:B------:R0:W5:Y:S02]  /*37f0*/  LDG.E.LTC128B R174, desc[UR36][R88.64+0x120] ;  /* 0x0001202458ae7981 */ /* 0x000164000c1e1920 */
.L_x_103:
[----:B------:R-:W-:Y:S05]  /*3800*/  BSYNC B1 ;  /* 0x0000000000017941 */ /* 0x000fea0003800000 */
.L_x_102:
        /* <DEDUP_REMOVED lines=9> */
.L_x_105:
[----:B------:R-:W-:Y:S05]  /*38a0*/  BSYNC B1 ;  /* 0x0000000000017941 */ /* 0x000fea0003800000 */
.L_x_104:
        /* <DEDUP_REMOVED lines=9> */
.L_x_107:
[----:B------:R-:W-:Y:S05]  /*3940*/  BSYNC B1 ;  /* 0x0000000000017941 */ /* 0x000fea0003800000 */
.L_x_106:
[----:B0----5:R-:W-:Y:S01]  /*3950*/  FMUL R91, R174, R155 ;  /* 0x0000009bae5b7220 */ /* 0x021fe20000400000 */
[----:B------:R-:W-:Y:S01]  /*3960*/  ISETP.GT.AND P3, PT, R0, 0x51, P0 ;  /* 0x000000510000780c */ /* 0x000fe20000764270 */
[----:B------:R-:W-:Y:S02]  /*3970*/  BSSY B1, `(.L_x_108) ;  /* 0x0000005000017945 */ /* 0x000fe40003800000 */
[----:B------:R-:W-:-:S05]  /*3980*/  FFMA R91, R128, R154, R91 ;  /* 0x0000009a805b7223 */ /* 0x000fca000000005b */
[----:B------:R0:W-:Y:S05]  /*3990*/  @P2 STG.E desc[UR36][R12.64+0x140], R91 ;  /* 0x0001405b0c002986 */ /* 0x0001ea000c101924 */
[----:B------:R-:W-:Y:S05]  /*39a0*/  @!P3 BRA `(.L_x_109) ;  /* 0x000000000004b947 */ /* 0x000fea0003800000 */
[----:B------:R0:W5:Y:S02]  /*39b0*/  LDG.E.LTC128B R174, desc[UR36][R162.64+0x144] ;  /* 0x00014424a2ae7981 */ /* 0x000164000c1e1920 */
.L_x_109:
[----:B------:R-:W-:Y:S05]  /*39c0*/  BSYNC B1 ;  /* 0x0000000000017941 */ /* 0x000fea0003800000 */
.L_x_108:
[----:B-----5:R-:W-:Y:S01]  /*39d0*/  FMUL R90, R174, R155 ;  /* 0x0000009bae5a7220 */ /* 0x020fe20000400000 */
[----:B------:R-:W-:Y:S01]  /*39e0*/  ISETP.GT.AND P2, PT, R0, 0x50, P1 ;  /* 0x000000500000780c */ /* 0x000fe20000f44270 */
[----:B------:R-:W-:Y:S02]  /*39f0*/  BSSY B1, `(.L_x_110) ;  /* 0x0000005000017945 */ /* 0x000fe40003800000 */
[----:B------:R-:W-:-:S05]  /*3a00*/  FFMA R129, R129, R154, R90 ;  /* 0x0000009a81817223 */ /* 0x000fca000000005a */
[----:B------:R0:W-:Y:S05]  /*3a10*/  @P3 STG.E desc[UR36][R12.64+0x144], R129 ;  /* 0x000144810c003986 */ /* 0x0001ea000c101924 */
[----:B------:R-:W-:Y:S05]  /*3a20*/  @!P2 BRA `(.L_x_111) ;  /* 0x000000000004a947 */ /* 0x000fea0003800000 */
[----:B------:R0:W5:Y:S02]  /*3a30*/  LDG.E.LTC128B R174, desc[UR36][R88.64+0x140] ;  /* 0x0001402458ae7981 */ /* 0x000164000c1e1920 */
.L_x_111:
[----:B------:R-:W-:Y:S05]  /*3a40*/  BSYNC B1 ;  /* 0x0000000000017941 */ /* 0x000fea0003800000 */
.L_x_110:
        /* <DEDUP_REMOVED lines=9> */
.L_x_113:
[----:B------:R-:W-:Y:S05]  /*3ae0*/  BSYNC B1 ;  /* 0x0000000000017941 */ /* 0x000fea0003800000 */
.L_x_112:
        /* <DEDUP_REMOVED lines=9> */
.L_x_115:
[----:B------:R-:W-:Y:S05]  /*3b80*/  BSYNC B1 ;  /* 0x0000000000017941 */ /* 0x000fea0003800000 */
.L_x_114:
[----:B0----5:R-:W-:Y:S01]  /*3b90*/  FMUL R91, R174, R155 ;  /* 0x0000009bae5b7220 */ /* 0x021fe20000400000 */
[----:B------:R-:W-:Y:S01]  /*3ba0*/  ISETP.GT.AND P3, PT, R0, 0x59, P0 ;  /* 0x000000590000780c */ /* 0x000fe20000764270 */
[----:B------:R-:W-:Y:S02]  /*3bb0*/  BSSY B1, `(.L_x_116) ;  /* 0x0000005000017945 */ /* 0x000fe40003800000 */
[----:B------:R-:W-:-:S05]  /*3bc0*/  FFMA R91, R132, R154, R91 ;  /* 0x0000009a845b7223 */ /* 0x000fca000000005b */
[----:B------:R0:W-:Y:S05]  /*3bd0*/  @P2 STG.E desc[UR36][R12.64+0x160], R91 ;  /* 0x0001605b0c002986 */ /* 0x0001ea000c101924 */
[----:B------:R-:W-:Y:S05]  /*3be0*/  @!P3 BRA `(.L_x_117) ;  /* 0x000000000004b947 */ /* 0x000fea0003800000 */
[----:B------:R0:W5:Y:S02]  /*3bf0*/  LDG.E.LTC128B R174, desc[UR36][R162.64+0x164] ;  /* 0x00016424a2ae7981 */ /* 0x000164000c1e1920 */
.L_x_117:
[----:B------:R-:W-:Y:S05]  /*3c00*/  BSYNC B1 ;  /* 0x0000000000017941 */ /* 0x000fea0003800000 */
.L_x_116:
[----:B-----5:R-:W-:Y:S01]  /*3c10*/  FMUL R90, R174, R155 ;  /* 0x0000009bae5a7220 */ /* 0x020fe20000400000 */
[----:B------:R-:W-:Y:S01]  /*3c20*/  ISETP.GT.AND P2, PT, R0, 0x58, P1 ;  /* 0x000000580000780c */ /* 0x000fe20000f44270 */
[----:B------:R-:W-:Y:S02]  /*3c30*/  BSSY B1, `(.L_x_118) ;  /* 0x0000005000017945 */ /* 0x000fe40003800000 */
[----:B------:R-:W-:-:S05]  /*3c40*/  FFMA R133, R133, R154, R90 ;  /* 0x0000009a85857223 */ /* 0x000fca000000005a */
[----:B------:R0:W-:Y:S05]  /*3c50*/  @P3 STG.E desc[UR36][R12.64+0x164], R133 ;  /* 0x000164850c003986 */ /* 0x0001ea000c101924 */
[----:B------:R-:W-:Y:S05]  /*3c60*/  @!P2 BRA `(.L_x_119) ;  /* 0x000000000004a947 */ /* 0x000fea0003800000 */
[----:B------:R0:W5:Y:S02]  /*3c70*/  LDG.E.LTC128B R174, desc[UR36][R88.64+0x160] ;  /* 0x0001602458ae7981 */ /* 0x000164000c1e1920 */
.L_x_119:
[----:B------:R-:W-:Y:S05]  /*3c80*/  BSYNC B1 ;  /* 0x0000000000017941 */ /* 0x000fea0003800000 */
.L_x_118:
        /* <DEDUP_REMOVED lines=9> */
.L_x_121:
[----:B------:R-:W-:Y:S05]  /*3d20*/  BSYNC B1 ;  /* 0x0000000000017941 */ /* 0x000fea0003800000 */
.L_x_120:
        /* <DEDUP_REMOVED lines=9> */
.L_x_123:
[----:B------:R-:W-:Y:S05]  /*3dc0*/  BSYNC B1 ;  /* 0x0000000000017941 */ /* 0x000fea0003800000 */
.L_x_122:
[----:B0----5:R-:W-:Y:S01]  /*3dd0*/  FMUL R91, R174, R155 ;  /* 0x0000009bae5b7220 */ /* 0x021fe20000400000 */
[----:B------:R-:W-:Y:S01]  /*3de0*/  ISETP.GT.AND P3, PT, R0, 0x61, P0 ;  /* 0x000000610000780c */ /* 0x000fe20000764270 */
[----:B------:R-:W-:Y:S02]  /*3df0*/  BSSY B1, `(.L_x_124) ;  /* 0x0000005000017945 */ /* 0x000fe40003800000 */
[----:B------:R-:W-:-:S05]  /*3e00*/  FFMA R91, R136, R154, R91 ;  /* 0x0000009a885b7223 */ /* 0x000fca000000005b */
[----:B------:R0:W-:Y:S05]  /*3e10*/  @P2 STG.E desc[UR36][R12.64+0x180], R91 ;  /* 0x0001805b0c002986 */ /* 0x0001ea000c101924 */
[----:B------:R-:W-:Y:S05]  /*3e20*/  @!P3 BRA `(.L_x_125) ;  /* 0x000000000004b947 */ /* 0x000fea0003800000 */
[----:B------:R0:W5:Y:S02]  /*3e30*/  LDG.E.LTC128B R174, desc[UR36][R162.64+0x184] ;  /* 0x00018424a2ae7981 */ /* 0x000164000c1e1920 */
.L_x_125:
[----:B------:R-:W-:Y:S05]  /*3e40*/  BSYNC B1 ;  /* 0x0000000000017941 */ /* 0x000fea0003800000 */
.L_x_124:
[----:B-----5:R-:W-:Y:S01]  /*3e50*/  FMUL R90, R174, R155 ;  /* 0x0000009bae5a7220 */ /* 0x020fe20000400000 */
[----:B------:R-:W-:Y:S01]  /*3e60*/  ISETP.GT.AND P2, PT, R0, 0x60, P1 ;  /* 0x000000600000780c */ /* 0x000fe20000f44270 */
[----:B------:R-:W-:Y:S02]  /*3e70*/  BSSY B1, `(.L_x_126) ;  /* 0x0000005000017945 */ /* 0x000fe40003800000 */
[----:B------:R-:W-:-:S05]  /*3e80*/  FFMA R137, R137, R154, R90 ;  /* 0x0000009a89897223 */ /* 0x000fca000000005a */
[----:B------:R0:W-:Y:S05]  /*3e90*/  @P3 STG.E desc[UR36][R12.64+0x184], R137 ;  /* 0x000184890c003986 */ /* 0x0001ea000c101924 */
[----:B------:R-:W-:Y:S05]  /*3ea0*/  @!P2 BRA `(.L_x_127) ;  /* 0x000000000004a947 */ /* 0x000fea0003800000 */
[----:B------:R0:W5:Y:S02]  /*3eb0*/  LDG.E.LTC128B R174, desc[UR36][R88.64+0x180] ;  /* 0x0001802458ae7981 */ /* 0x000164000c1e1920 */
.L_x_127:
[----:B------:R-:W-:Y:S05]  /*3ec0*/  BSYNC B1 ;  /* 0x0000000000017941 */ /* 0x000fea0003800000 */
.L_x_126:
        /* <DEDUP_REMOVED lines=9> */
.L_x_129:
[----:B------:R-:W-:Y:S05]  /*3f60*/  BSYNC B1 ;  /* 0x0000000000017941 */ /* 0x000fea0003800000 */
.L_x_128:
        /* <DEDUP_REMOVED lines=9> */
.L_x_131:
[----:B------:R-:W-:Y:S05]  /*4000*/  BSYNC B1 ;  /* 0x0000000000017941 */ /* 0x000fea0003800000 */
.L_x_130:
[----:B0----5:R-:W-:Y:S01]  /*4010*/  FMUL R91, R174, R155 ;  /* 0x0000009bae5b7220 */ /* 0x021fe20000400000 */
[----:B------:R-:W-:Y:S01]  /*4020*/  ISETP.GT.AND P3, PT, R0, 0x69, P0 ;  /* 0x000000690000780c */ /* 0x000fe20000764270 */
[----:B------:R-:W-:Y:S02]  /*4030*/  BSSY B1, `(.L_x_132) ;  /* 0x0000005000017945 */ /* 0x000fe40003800000 */
[----:B------:R-:W-:-:S05]  /*4040*/  FFMA R91, R140, R154, R91 ;  /* 0x0000009a8c5b7223 */ /* 0x000fca000000005b */
[----:B------:R0:W-:Y:S05]  /*4050*/  @P2 STG.E desc[UR36][R12.64+0x1a0], R91 ;  /* 0x0001a05b0c002986 */ /* 0x0001ea000c101924 */
[----:B------:R-:W-:Y:S05]  /*4060*/  @!P3 BRA `(.L_x_133) ;  /* 0x000000000004b947 */ /* 0x000fea0003800000 */
[----:B------:R0:W5:Y:S02]  /*4070*/  LDG.E.LTC128B R174, desc[UR36][R162.64+0x1a4] ;  /* 0x0001a424a2ae7981 */ /* 0x000164000c1e1920 */
.L_x_133:
[----:B------:R-:W-:Y:S05]  /*4080*/  BSYNC B1 ;  /* 0x0000000000017941 */ /* 0x000fea0003800000 */
.L_x_132:
[----:B-----5:R-:W-:Y:S01]  /*4090*/  FMUL R90, R174, R155 ;  /* 0x0000009bae5a7220 */ /* 0x020fe20000400000 */
[----:B------:R-:W-:Y:S01]  /*40a0*/  ISETP.GT.AND P2, PT, R0, 0x68, P1 ;  /* 0x000000680000780c */ /* 0x000fe20000f44270 */
[----:B------:R-:W-:Y:S02]  /*40b0*/  BSSY B1, `(.L_x_134) ;  /* 0x0000005000017945 */ /* 0x000fe40003800000 */
[----:B------:R-:W-:-:S05]  /*40c0*/  FFMA R141, R141, R154, R90 ;  /* 0x0000009a8d8d7223 */ /* 0x000fca000000005a */
[----:B------:R0:W-:Y:S05]  /*40d0*/  @P3 STG.E desc[UR36][R12.64+0x1a4], R141 ;  /* 0x0001a48d0c003986 */ /* 0x0001ea000c101924 */
[----:B------:R-:W-:Y:S05]  /*40e0*/  @!P2 BRA `(.L_x_135) ;  /* 0x000000000004a947 */ /* 0x000fea0003800000 */
[----:B------:R0:W5:Y:S02]  /*40f0*/  LDG.E.LTC128B R174, desc[UR36][R88.64+0x1a0] ;  /* 0x0001a02458ae7981 */ /* 0x000164000c1e1920 */
.L_x_135:
[----:B------:R-:W-:Y:S05]  /*4100*/  BSYNC B1 ;  /* 0x0000000000017941 */ /* 0x000fea0003800000 */
.L_x_134:
        /* <DEDUP_REMOVED lines=9> */
.L_x_137:
[----:B------:R-:W-:Y:S05]  /*41a0*/  BSYNC B1 ;  /* 0x0000000000017941 */ /* 0x000fea0003800000 */
.L_x_136:
        /* <DEDUP_REMOVED lines=9> */
.L_x_139:
[----:B------:R-:W-:Y:S05]  /*4240*/  BSYNC B1 ;  /* 0x0000000000017941 */ /* 0x000fea0003800000 */
.L_x_138:
[----:B0----5:R-:W-:Y:S01]  /*4250*/  FMUL R91, R174, R155 ;  /* 0x0000009bae5b7220 */ /* 0x021fe20000400000 */
[----:B------:R-:W-:Y:S01]  /*4260*/  ISETP.GT.AND P3, PT, R0, 0x71, P0 ;  /* 0x000000710000780c */ /* 0x000fe20000764270 */
[----:B------:R-:W-:Y:S02]  /*4270*/  BSSY B1, `(.L_x_140) ;  /* 0x0000005000017945 */ /* 0x000fe40003800000 */
[----:B------:R-:W-:-:S05]  /*4280*/  FFMA R91, R144, R154, R91 ;  /* 0x0000009a905b7223 */ /* 0x000fca000000005b */
[----:B------:R0:W-:Y:S05]  /*4290*/  @P2 STG.E desc[UR36][R12.64+0x1c0], R91 ;  /* 0x0001c05b0c002986 */ /* 0x0001ea000c101924 */
[----:B------:R-:W-:Y:S05]  /*42a0*/  @!P3 BRA `(.L_x_141) ;  /* 0x000000000004b947 */ /* 0x000fea0003800000 */
[----:B------:R0:W5:Y:S02]  /*42b0*/  LDG.E.LTC128B R174, desc[UR36][R162.64+0x1c4] ;  /* 0x0001c424a2ae7981 */ /* 0x000164000c1e1920 */
.L_x_141:
[----:B------:R-:W-:Y:S05]  /*42c0*/  BSYNC B1 ;  /* 0x0000000000017941 */ /* 0x000fea0003800000 */
.L_x_140:
[----:B-----5:R-:W-:Y:S01]  /*42d0*/  FMUL R90, R174, R155 ;  /* 0x0000009bae5a7220 */ /* 0x020fe20000400000 */
[----:B------:R-:W-:Y:S01]  /*42e0*/  ISETP.GT.AND P2, PT, R0, 0x70, P1 ;  /* 0x000000700000780c */ /* 0x000fe20000f44270 */
[----:B------:R-:W-:Y:S02]  /*42f0*/  BSSY B1, `(.L_x_142) ;  /* 0x0000005000017945 */ /* 0x000fe40003800000 */
[----:B------:R-:W-:-:S05]  /*4300*/  FFMA R145, R145, R154, R90 ;  /* 0x0000009a91917223 */ /* 0x000fca000000005a */
[----:B------:R0:W-:Y:S05]  /*4310*/  @P3 STG.E desc[UR36][R12.64+0x1c4], R145 ;  /* 0x0001c4910c003986 */ /* 0x0001ea000c101924 */
[----:B------:R-:W-:Y:S05]  /*4320*/  @!P2 BRA `(.L_x_143) ;  /* 0x000000000004a947 */ /* 0x000fea0003800000 */
[----:B------:R0:W5:Y:S02]  /*4330*/  LDG.E.LTC128B R174, desc[UR36][R88.64+0x1c0] ;  /* 0x0001c02458ae7981 */ /* 0x000164000c1e1920 */
.L_x_143:
[----:B------:R-:W-:Y:S05]  /*4340*/  BSYNC B1 ;  /* 0x0000000000017941 */ /* 0x000fea0003800000 */
.L_x_142:
        /* <DEDUP_REMOVED lines=9> */
.L_x_145:
[----:B------:R-:W-:Y:S05]  /*43e0*/  BSYNC B1 ;  /* 0x0000000000017941 */ /* 0x000fea0003800000 */
.L_x_144:
        /* <DEDUP_REMOVED lines=9> */
.L_x_147:
[----:B------:R-:W-:Y:S05]  /*4480*/  BSYNC B1 ;  /* 0x0000000000017941 */ /* 0x000fea0003800000 */
.L_x_146:
[----:B0----5:R-:W-:Y:S01]  /*4490*/  FMUL R91, R174, R155 ;  /* 0x0000009bae5b7220 */ /* 0x021fe20000400000 */
[----:B------:R-:W-:Y:S01]  /*44a0*/  ISETP.GT.AND P0, PT, R0, 0x79, P0 ;  /* 0x000000790000780c */ /* 0x000fe20000704270 */
[----:B------:R-:W-:Y:S01]  /*44b0*/  BSSY B1, `(.L_x_148) ;  /* 0x0000006000017945 */ /* 0x000fe20003800000 */
[----:B------:R-:W-:Y:S01]  /*44c0*/  IADD3 R153, P2, R153, 0x80, RZ ;  /* 0x0000008099997810 */ /* 0x000fe20007f5e0ff */
[----:B------:R-:W-:-:S05]  /*44d0*/  FFMA R91, R148, R154, R91 ;  /* 0x0000009a945b7223 */ /* 0x000fca000000005b */
[----:B------:R0:W-:Y:S05]  /*44e0*/  @P4 STG.E desc[UR36][R12.64+0x1e0], R91 ;  /* 0x0001e05b0c004986 */ /* 0x0001ea000c101924 */
[----:B------:R-:W-:Y:S05]  /*44f0*/  @!P0 BRA `(.L_x_149) ;  /* 0x0000000000048947 */ /* 0x000fea0003800000 */
[----:B------:R0:W5:Y:S02]  /*4500*/  LDG.E.LTC128B R174, desc[UR36][R162.64+0x1e4] ;  /* 0x0001e424a2ae7981 */ /* 0x000164000c1e1920 */
.L_x_149:
[----:B------:R-:W-:Y:S05]  /*4510*/  BSYNC B1 ;  /* 0x0000000000017941 */ /* 0x000fea0003800000 */
.L_x_148:
[----:B------:R-:W-:Y:S01]  /*4520*/  IADD3.X R9, RZ, R9, RZ, P2, !PT ;  /* 0x00000009ff097210 */ /* 0x000fe200017fe4ff */
[----:B-----5:R-:W-:Y:S01]  /*4530*/  FMUL R8, R174, R155 ;  /* 0x0000009bae087220 */ /* 0x020fe20000400000 */
[----:B------:R-:W-:Y:S01]  /*4540*/  ISETP.GT.AND P2, PT, R0, 0x78, P1 ;  /* 0x000000780000780c */ /* 0x000fe20000f44270 */
[----:B------:R-:W-:Y:S02]  /*4550*/  BSSY B1, `(.L_x_150) ;  /* 0x0000008000017945 */ /* 0x000fe40003800000 */
[----:B------:R-:W-:Y:S01]  /*4560*/  FFMA R149, R149, R154, R8 ;  /* 0x0000009a95957223 */ /* 0x000fe20000000008 */
[----:B------:R-:W-:Y:S02]  /*4570*/  IMAD R90, R9, R156, RZ ;  /* 0x0000009c095a7224 */ /* 0x000fe400078e02ff */
[----:B------:R-:W-:Y:S02]  /*4580*/  @P0 IMAD.MOV.U32 R8, RZ, RZ, R12 ;  /* 0x000000ffff080224 */ /* 0x000fe400078e000c */
[----:B------:R-:W-:-:S05]  /*4590*/  @P0 IMAD.MOV.U32 R9, RZ, RZ, R13 ;  /* 0x000000ffff090224 */ /* 0x000fca00078e000d */
[----:B------:R0:W-:Y:S01]  /*45a0*/  @P0 STG.E desc[UR36][R8.64+0x1e4], R149 ;  /* 0x0001e49508000986 */ /* 0x0001e2000c101924 */
[----:B------:R-:W-:Y:S05]  /*45b0*/  @!P2 BRA `(.L_x_151) ;  /* 0x000000000004a947 */ /* 0x000fea0003800000 */
[----:B------:R0:W5:Y:S02]  /*45c0*/  LDG.E.LTC128B R174, desc[UR36][R88.64+0x1e0] ;  /* 0x0001e02458ae7981 */ /* 0x000164000c1e1920 */
.L_x_151:
[----:B------:R-:W-:Y:S05]  /*45d0*/  BSYNC B1 ;  /* 0x0000000000017941 */ /* 0x000fea0003800000 */
.L_x_150:
[----:B0----5:R-:W-:Y:S01]  /*45e0*/  FMUL R9, R174, R155 ;  /* 0x0000009bae097220 */ /* 0x021fe20000400000 */
[----:B------:R-:W-:Y:S01]  /*45f0*/  @P2 MOV R8, R168 ;  /* 0x000000a800082202 */ /* 0x000fe20000000f00 */
[----:B------:R-:W-:Y:S01]  /*4600*/  IMAD R93, R153, R157, R90 ;  /* 0x0000009d995d7224 */ /* 0x000fe200078e025a */
[----:B------:R-:W-:Y:S01]  /*4610*/  ISETP.GT.AND P1, PT, R0, 0x79, P1 ;  /* 0x000000790000780c */ /* 0x000fe20000f24270 */
[----:B------:R-:W-:Y:S01]  /*4620*/  FFMA R95, R150, R154, R9 ;  /* 0x0000009a965f7223 */ /* 0x000fe20000000009 */
[----:B------:R-:W-:Y:S01]  /*4630*/  @P2 IMAD.MOV.U32 R9, RZ, RZ, R169 ;  /* 0x000000ffff092224 */ /* 0x000fe200078e00a9 */
[----:B------:R-:W-:Y:S01]  /*4640*/  ISETP.GT.AND P0, PT, R3, 0x80, PT ;  /* 0x000000800300780c */ /* 0x000fe20003f04270 */
[----:B------:R-:W-:Y:S01]  /*4650*/  IMAD.WIDE.U32 R90, R153, R156, R20 ;  /* 0x0000009c995a7225 */ /* 0x000fe200078e0014 */
[----:B------:R-:W-:Y:S02]  /*4660*/  BSSY B1, `(.L_x_152) ;  /* 0x0000006000017945 */ /* 0x000fe40003800000 */
[----:B------:R0:W-:Y:S01]  /*4670*/  @P2 STG.E desc[UR36][R8.64+0x1e0], R95 ;  /* 0x0001e05f08002986 */ /* 0x0001e2000c101924 */
[----:B------:R-:W-:Y:S01]  /*4680*/  ISETP.GT.AND P5, PT, R0, RZ, P0 ;  /* 0x000000ff0000720c */ /* 0x000fe200007a4270 */
[----:B------:R-:W-:-:S04]  /*4690*/  IMAD.IADD R92, R91, 0x1, R93 ;  /* 0x000000015b5c7824 */ /* 0x000fc800078e025d */
[----:B------:R-:W-:Y:S08]  /*46a0*/  @!P1 BRA `(.L_x_153) ;  /* 0x0000000000049947 */ /* 0x000ff00003800000 */
[----:B------:R0:W5:Y:S02]  /*46b0*/  LDG.E.LTC128B R174, desc[UR36][R88.64+0x1e4] ;  /* 0x0001e42458ae7981 */ /* 0x000164000c1e1920 */
.L_x_153:
[----:B------:R-:W-:Y:S05]  /*46c0*/  BSYNC B1 ;  /* 0x0000000000017941 */ /* 0x000fea0003800000 */
.L_x_152:
[----:B0--3-5:R-:W-:Y:S01]  /*46d0*/  FMUL R88, R174, R155 ;  /* 0x0000009bae587220 */ /* 0x029fe20000400000 */
[----:B------:R-:W-:-:S03]  /*46e0*/  LEA R8, P2, R90, R10, 0x2 ;  /* 0x0000000a5a087211 */ /* 0x000fc600078410ff */
[----:B------:R-:W-:Y:S01]  /*46f0*/  FFMA R151, R151, R154, R88 ;  /* 0x0000009a97977223 */ /* 0x000fe20000000058 */
[----:B------:R-:W-:-:S04]  /*4700*/  LEA.HI.X R9, R90, R11, R92, 0x2, P2 ;  /* 0x0000000b5a097211 */ /* 0x000fc800010f145c */
[----:B------:R0:W-:Y:S04]  /*4710*/  @P1 STG.E desc[UR36][R168.64+0x1e4], R151 ;  /* 0x0001e497a8001986 */ /* 0x0001e8000c101924 */
[----:B------:R3:W2:Y:S01]  /*4720*/  @P5 LDG.E.LTC128B R174, desc[UR36][R8.64] ;  /* 0x0000002408ae5981 */ /* 0x0006a2000c1e1920 */
[-C--:B------:R-:W-:Y:S01]  /*4730*/  IMAD.WIDE.U32 R88, R153, R156.reuse, R6 ;  /* 0x0000009c99587225 */ /* 0x080fe200078e0006 */
[----:B------:R-:W-:Y:S01]  /*4740*/  SHF.L.U64.HI R97, R4, 0x9, R5 ;  /* 0x0000000904617819 */ /* 0x000fe20000010205 */
[----:B------:R-:W-:Y:S01]  /*4750*/  BSSY B1, `(.L_x_154) ;  /* 0x0000013000017945 */ /* 0x000fe20003800000 */
[----:B------:R-:W-:Y:S01]  /*4760*/  ISETP.GT.AND P4, PT, R0, 0x1, P0 ;  /* 0x000000010000780c */ /* 0x000fe20000784270 */
[----:B------:R-:W-:Y:S01]  /*4770*/  IMAD.SHL.U32 R95, R4, 0x200, RZ ;  /* 0x00000200045f7824 */ /* 0x000fe200078e00ff */
[----:B------:R-:W-:Y:S01]  /*4780*/  IADD3 R89, R93, R89, RZ ;  /* 0x000000595d597210 */ /* 0x000fe20007ffe0ff */
[----:B------:R-:W-:-:S04]  /*4790*/  IMAD.WIDE.U32 R156, R153, R156, R160 ;  /* 0x0000009c999c7225 */ /* 0x000fc800078e00a0 */
[----:B------:R-:W-:Y:S01]  /*47a0*/  IMAD.WIDE.U32 R90, R23, R14, R88 ;  /* 0x0000000e175a7225 */ /* 0x000fe200078e0058 */
[----:B------:R-:W-:Y:S02]  /*47b0*/  IADD3 R88, P2, R95, R12, RZ ;  /* 0x0000000c5f587210 */ /* 0x000fe40007f5e0ff */
[----:B------:R-:W-:Y:S01]  /*47c0*/  IADD3 R158, P3, R158, R156, RZ ;  /* 0x0000009c9e9e7210 */ /* 0x000fe20007f7e0ff */
[----:B---3--:R-:W-:Y:S01]  /*47d0*/  IMAD.IADD R8, R15, 0x1, R91 ;  /* 0x000000010f087824 */ /* 0x008fe200078e025b */
[----:B------:R-:W-:Y:S01]  /*47e0*/  IADD3.X R89, R97, R13, RZ, P2, !PT ;  /* 0x0000000d61597210 */ /* 0x000fe200017fe4ff */
[----:B------:R-:W-:Y:S01]  /*47f0*/  IMAD.IADD R157, R93, 0x1, R157 ;  /* 0x000000015d9d7824 */ /* 0x000fe200078e029d */
[----:B------:R-:W-:Y:S02]  /*4800*/  LEA R4, P1, R90, R10, 0x2 ;  /* 0x0000000a5a047211 */ /* 0x000fe400078210ff */
[----:B------:R-:W-:Y:S01]  /*4810*/  IADD3 R92, P2, R6, R156, RZ ;  /* 0x0000009c065c7210 */ /* 0x000fe20007f5e0ff */
[----:B--2---:R-:W-:-:S04]  /*4820*/  FMUL R5, R174, R155 ;  /* 0x0000009bae057220 */ /* 0x004fc80000400000 */
[----:B------:R-:W-:Y:S01]  /*4830*/  FFMA R9, R24, R154, R5 ;  /* 0x0000009a18097223 */ /* 0x000fe20000000005 */
[----:B------:R-:W-:-:S04]  /*4840*/  LEA.HI.X R5, R90, R11, R8, 0x2, P1 ;  /* 0x0000000b5a057211 */ /* 0x000fc800008f1408 */
[----:B------:R0:W-:Y:S01]  /*4850*/  @P5 STG.E desc[UR36][R88.64], R9 ;  /* 0x0000000958005986 */ /* 0x0001e2000c101924 */
[----:B------:R-:W-:Y:S05]  /*4860*/  @!P4 BRA `(.L_x_155) ;  /* 0x000000000004c947 */ /* 0x000fea0003800000 */
[----:B------:R2:W5:Y:S02]  /*4870*/  LDG.E.LTC128B R174, desc[UR36][R4.64+0x4] ;  /* 0x0000042404ae7981 */ /* 0x000564000c1e1920 */
.L_x_155:
[----:B------:R-:W-:Y:S05]  /*4880*/  BSYNC B1 ;  /* 0x0000000000017941 */ /* 0x000fea0003800000 */
.L_x_154:
[----:B-----5:R-:W-:Y:S01]  /*4890*/  FMUL R6, R174, R155 ;  /* 0x0000009bae067220 */ /* 0x020fe20000400000 */
[----:B------:R-:W-:Y:S01]  /*48a0*/  @P4 IMAD.MOV.U32 R24, RZ, RZ, R88 ;  /* 0x000000ffff184224 */ /* 0x000fe200078e0058 */
[----:B------:R-:W-:Y:S01]  /*48b0*/  ISETP.GT.AND P1, PT, R3, 0x88, PT ;  /* 0x000000880300780c */ /* 0x000fe20003f24270 */
[----:B------:R-:W-:Y:S02]  /*48c0*/  IMAD.X R3, R157, 0x1, R21, P3 ;  /* 0x000000019d037824 */ /* 0x000fe400018e0615 */
[----:B0-----:R-:W-:Y:S01]  /*48d0*/  FFMA R9, R25, R154, R6 ;  /* 0x0000009a19097223 */ /* 0x001fe20000000006 */
[----:B------:R-:W-:Y:S01]  /*48e0*/  @P4 IMAD.MOV.U32 R25, RZ, RZ, R89 ;  /* 0x000000ffff194224 */ /* 0x000fe200078e0059 */
[----:B------:R-:W-:Y:S01]  /*48f0*/  IADD3.X R93, R7, R157, RZ, P2, !PT ;  /* 0x0000009d075d7210 */ /* 0x000fe200017fe4ff */
[----:B------:R-:W-:Y:S01]  /*4900*/  BSSY B1, `(.L_x_156) ;  /* 0x000000a000017945 */ /* 0x000fe20003800000 */
[----:B------:R-:W-:Y:S02]  /*4910*/  ISETP.GT.AND P2, PT, R0, RZ, P1 ;  /* 0x000000ff0000720c */ /* 0x000fe40000f44270 */
[----:B------:R0:W-:Y:S01]  /*4920*/  @P4 STG.E desc[UR36][R24.64+0x4], R9 ;  /* 0x0000040918004986 */ /* 0x0001e2000c101924 */
[----:B------:R-:W-:Y:S01]  /*4930*/  IMAD.WIDE.U32 R20, R23, R14, R92 ;  /* 0x0000000e17147225 */ /* 0x000fe200078e005c */
[----:B------:R-:W-:-:S02]  /*4940*/  LEA R6, P5, R158, R10, 0x2 ;  /* 0x0000000a9e067211 */ /* 0x000fc400078a10ff */
[----:B------:R-:W-:Y:S02]  /*4950*/  IADD3 R8, P3, R88, R165, RZ ;  /* 0x000000a558087210 */ /* 0x000fe40007f7e0ff */
[----:B------:R-:W-:Y:S02]  /*4960*/  LEA.HI.X R7, R158, R11, R3, 0x2, P5 ;  /* 0x0000000b9e077211 */ /* 0x000fe400028f1403 */
[----:B------:R-:W-:-:S03]  /*4970*/  IADD3 R15, R15, R21, RZ ;  /* 0x000000150f0f7210 */ /* 0x000fc60007ffe0ff */
[----:B------:R-:W-:Y:S06]  /*4980*/  @!P2 BRA `(.L_x_157) ;  /* 0x000000000004a947 */ /* 0x000fec0003800000 */
[----:B------:R3:W5:Y:S02]  /*4990*/  LDG.E.LTC128B R174, desc[UR36][R6.64] ;  /* 0x0000002406ae7981 */ /* 0x000764000c1e1920 */
.L_x_157:
[----:B------:R-:W-:Y:S05]  /*49a0*/  BSYNC B1 ;  /* 0x0000000000017941 */ /* 0x000fea0003800000 */
.L_x_156:
[----:B-----5:R-:W-:Y:S01]  /*49b0*/  FMUL R3, R174, R155 ;  /* 0x0000009bae037220 */ /* 0x020fe20000400000 */
[----:B0-----:R-:W-:Y:S01]  /*49c0*/  IMAD.X R9, R89, 0x1, R167, P3 ;  /* 0x0000000159097824 */ /* 0x001fe200018e06a7 */
[----:B------:R-:W-:Y:S01]  /*49d0*/  ISETP.GT.AND P4, PT, R0, 0x1, P1 ;  /* 0x000000010000780c */ /* 0x000fe20000f84270 */
[----:B------:R-:W-:Y:S01]  /*49e0*/  BSSY B1, `(.L_x_158) ;  /* 0x0000007000017945 */ /* 0x000fe20003800000 */
[----:B------:R-:W-:Y:S01]  /*49f0*/  FFMA R3, R26, R154, R3 ;  /* 0x0000009a1a037223 */ /* 0x000fe20000000003 */
[----:B------:R-:W-:-:S04]  /*4a00*/  LEA R10, P5, R20, R10, 0x2 ;  /* 0x0000000a140a7211 */ /* 0x000fc800078a10ff */
[----:B------:R0:W-:Y:S01]  /*4a10*/  @P2 STG.E desc[UR36][R8.64], R3 ;  /* 0x0000000308002986 */ /* 0x0001e2000c101924 */
[----:B------:R-:W-:-:S05]  /*4a20*/  LEA.HI.X R11, R20, R11, R15, 0x2, P5 ;  /* 0x0000000b140b7211 */ /* 0x000fca00028f140f */
[----:B------:R-:W-:Y:S05]  /*4a30*/  @!P4 BRA `(.L_x_159) ;  /* 0x000000000004c947 */ /* 0x000fea0003800000 */
[----:B------:R0:W5:Y:S02]  /*4a40*/  LDG.E.LTC128B R174, desc[UR36][R10.64+0x4] ;  /* 0x000004240aae7981 */ /* 0x000164000c1e1920 */
.L_x_159:
[----:B------:R-:W-:Y:S05]  /*4a50*/  BSYNC B1 ;  /* 0x0000000000017941 */ /* 0x000fea0003800000 */
.L_x_158:
[----:B---3-5:R-:W-:Y:S01]  /*4a60*/  FMUL R6, R174, R155 ;  /* 0x0000009bae067220 */ /* 0x028fe20000400000 */
[----:B------:R-:W-:Y:S01]  /*4a70*/  ISETP.GT.AND P2, PT, R0, 0x8, P0 ;  /* 0x000000080000780c */ /* 0x000fe20000744270 */
[----:B------:R-:W-:Y:S02]  /*4a80*/  BSSY B1, `(.L_x_160) ;  /* 0x0000005000017945 */ /* 0x000fe40003800000 */
[----:B------:R-:W-:-:S05]  /*4a90*/  FFMA R27, R27, R154, R6 ;  /* 0x0000009a1b1b7223 */ /* 0x000fca0000000006 */
[----:B------:R3:W-:Y:S05]  /*4aa0*/  @P4 STG.E desc[UR36][R8.64+0x4], R27 ;  /* 0x0000041b08004986 */ /* 0x0007ea000c101924 */
[----:B------:R-:W-:Y:S05]  /*4ab0*/  @!P2 BRA `(.L_x_161) ;  /* 0x000000000004a947 */ /* 0x000fea0003800000 */
[----:B------:R0:W5:Y:S02]  /*4ac0*/  LDG.E.LTC128B R174, desc[UR36][R4.64+0x20] ;  /* 0x0000202404ae7981 */ /* 0x000164000c1e1920 */
.L_x_161:
[----:B------:R-:W-:Y:S05]  /*4ad0*/  BSYNC B1 ;  /* 0x0000000000017941 */ /* 0x000fea0003800000 */
.L_x_160:
[----:B0----5:R-:W-:Y:S01]  /*4ae0*/  FMUL R3, R174, R155 ;  /* 0x0000009bae037220 */ /* 0x021fe20000400000 */
[----:B------:R-:W-:Y:S01]  /*4af0*/  IMAD.MOV.U32 R6, RZ, RZ, R88 ;  /* 0x000000ffff067224 */ /* 0x000fe200078e0058 */
[----:B------:R-:W-:Y:S01]  /*4b00*/  MOV R7, R89 ;  /* 0x0000005900077202 */ /* 0x000fe20000000f00 */
[----:B------:R-:W-:Y:S01]  /*4b10*/  BSSY B1, `(.L_x_162) ;  /* 0x0000006000017945 */ /* 0x000fe20003800000 */
[----:B------:R-:W-:Y:S01]  /*4b20*/  FFMA R3, R28, R154, R3 ;  /* 0x0000009a1c037223 */ /* 0x000fe20000000003 */
[----:B------:R-:W-:-:S04]  /*4b30*/  ISETP.GT.AND P3, PT, R0, 0x9, P0 ;  /* 0x000000090000780c */ /* 0x000fc80000764270 */
[----:B------:R0:W-:Y:S09]  /*4b40*/  @P2 STG.E desc[UR36][R6.64+0x20], R3 ;  /* 0x0000200306002986 */ /* 0x0001f2000c101924 */
[----:B------:R-:W-:Y:S05]  /*4b50*/  @!P3 BRA `(.L_x_163) ;  /* 0x000000000004b947 */ /* 0x000fea0003800000 */
[----:B------:R0:W5:Y:S02]  /*4b60*/  LDG.E.LTC128B R174, desc[UR36][R4.64+0x24] ;  /* 0x0000242404ae7981 */ /* 0x000164000c1e1920 */
.L_x_163:
[----:B------:R-:W-:Y:S05]  /*4b70*/  BSYNC B1 ;  /* 0x0000000000017941 */ /* 0x000fea0003800000 */
.L_x_162:
[----:B---3-5:R-:W-:Y:S01]  /*4b80*/  FMUL R8, R174, R155 ;  /* 0x0000009bae087220 */ /* 0x028fe20000400000 */
[----:B------:R-:W-:Y:S01]  /*4b90*/  ISETP.GT.AND P5, PT, R0, 0x8, P1 ;  /* 0x000000080000780c */ /* 0x000fe20000fa4270 */
[----:B------:R-:W-:Y:S01]  /*4ba0*/  BSSY B1, `(.L_x_164) ;  /* 0x0000006000017945 */ /* 0x000fe20003800000 */
[----:B------:R-:W-:Y:S01]  /*4bb0*/  IADD3 R14, P2, R165, R88, RZ ;  /* 0x00000058a50e7210 */ /* 0x000fe20007f5e0ff */
[----:B------:R-:W-:-:S05]  /*4bc0*/  FFMA R29, R29, R154, R8 ;  /* 0x0000009a1d1d7223 */ /* 0x000fca0000000008 */
[----:B------:R3:W-:Y:S05]  /*4bd0*/  @P3 STG.E desc[UR36][R6.64+0x24], R29 ;  /* 0x0000241d06003986 */ /* 0x0007ea000c101924 */
[----:B------:R-:W-:Y:S05]  /*4be0*/  @!P5 BRA `(.L_x_165) ;  /* 0x000000000004d947 */ /* 0x000fea0003800000 */
[----:B------:R0:W5:Y:S02]  /*4bf0*/  LDG.E.LTC128B R174, desc[UR36][R10.64+0x20] ;  /* 0x000020240aae7981 */ /* 0x000164000c1e1920 */
.L_x_165:
[----:B------:R-:W-:Y:S05]  /*4c00*/  BSYNC B1 ;  /* 0x0000000000017941 */ /* 0x000fea0003800000 */
.L_x_164:
[----:B0----5:R-:W-:Y:S01]  /*4c10*/  FMUL R3, R174, R155 ;  /* 0x0000009bae037220 */ /* 0x021fe20000400000 */
[----:B------:R-:W-:Y:S01]  /*4c20*/  IMAD.X R15, R167, 0x1, R89, P2 ;  /* 0x00000001a70f7824 */ /* 0x000fe200010e0659 */
[----:B------:R-:W-:Y:S01]  /*4c30*/  ISETP.GT.AND P4, PT, R0, 0x9, P1 ;  /* 0x000000090000780c */ /* 0x000fe20000f84270 */
[----:B------:R-:W-:Y:S01]  /*4c40*/  BSSY B1, `(.L_x_166) ;  /* 0x0000006000017945 */ /* 0x000fe20003800000 */
[----:B------:R-:W-:Y:S01]  /*4c50*/  FFMA R3, R30, R154, R3 ;  /* 0x0000009a1e037223 */ /* 0x000fe20000000003 */
[----:B------:R-:W-:-:S04]  /*4c60*/  IADD3 R8, P3, P2, R165, R12, R95 ;  /* 0x0000000ca5087210 */ /* 0x000fc80007a7e05f */
[----:B------:R0:W-:Y:S06]  /*4c70*/  @P5 STG.E desc[UR36][R14.64+0x20], R3 ;  /* 0x000020030e005986 */ /* 0x0001ec000c101924 */
[----:B------:R-:W-:Y:S05]  /*4c80*/  @!P4 BRA `(.L_x_167) ;  /* 0x000000000004c947 */ /* 0x000fea0003800000 */
[----:B------:R0:W5:Y:S02]  /*4c90*/  LDG.E.LTC128B R174, desc[UR36][R10.64+0x24] ;  /* 0x000024240aae7981 */ /* 0x000164000c1e1920 */
.L_x_167:
[----:B------:R-:W-:Y:S05]  /*4ca0*/  BSYNC B1 ;  /* 0x0000000000017941 */ /* 0x000fea0003800000 */
.L_x_166:
[----:B-----5:R-:W-:Y:S01]  /*4cb0*/  FMUL R12, R174, R155 ;  /* 0x0000009bae0c7220 */ /* 0x020fe20000400000 */
[----:B------:R-:W-:Y:S01]  /*4cc0*/  IADD3.X R9, R167, R13, R97, P3, P2 ;  /* 0x0000000da7097210 */ /* 0x000fe20001fe4461 */
[----:B------:R-:W-:Y:S01]  /*4cd0*/  BSSY B1, `(.L_x_168) ;  /* 0x0000006000017945 */ /* 0x000fe20003800000 */
[----:B------:R-:W-:Y:S01]  /*4ce0*/  ISETP.GT.AND P5, PT, R0, 0x10, P0 ;  /* 0x000000100000780c */ /* 0x000fe200007a4270 */
[----:B------:R-:W-:-:S05]  /*4cf0*/  FFMA R31, R31, R154, R12 ;  /* 0x0000009a1f1f7223 */ /* 0x000fca000000000c */
[----:B------:R0:W-:Y:S07]  /*4d00*/  @P4 STG.E desc[UR36][R8.64+0x24], R31 ;  /* 0x0000241f08004986 */ /* 0x0001ee000c101924 */
[----:B------:R-:W-:Y:S05]  /*4d10*/  @!P5 BRA `(.L_x_169) ;  /* 0x000000000004d947 */ /* 0x000fea0003800000 */
[----:B------:R0:W5:Y:S02]  /*4d20*/  LDG.E.LTC128B R174, desc[UR36][R4.64+0x40] ;  /* 0x0000402404ae7981 */ /* 0x000164000c1e1920 */
.L_x_169:
[----:B------:R-:W-:Y:S05]  /*4d30*/  BSYNC B1 ;  /* 0x0000000000017941 */ /* 0x000fea0003800000 */
.L_x_168:
[----:B0----5:R-:W-:Y:S01]  /*4d40*/  FMUL R3, R174, R155 ;  /* 0x0000009bae037220 */ /* 0x021fe20000400000 */
[----:B------:R-:W-:Y:S01]  /*4d50*/  ISETP.GT.AND P2, PT, R0, 0x11, P0 ;  /* 0x000000110000780c */ /* 0x000fe20000744270 */
[----:B------:R-:W-:Y:S02]  /*4d60*/  BSSY B1, `(.L_x_170) ;  /* 0x0000005000017945 */ /* 0x000fe40003800000 */
[----:B------:R-:W-:-:S05]  /*4d70*/  FFMA R3, R32, R154, R3 ;  /* 0x0000009a20037223 */ /* 0x000fca0000000003 */
[----:B------:R0:W-:Y:S05]  /*4d80*/  @P5 STG.E desc[UR36][R6.64+0x40], R3 ;  /* 0x0000400306005986 */ /* 0x0001ea000c101924 */
[----:B------:R-:W-:Y:S05]  /*4d90*/  @!P2 BRA `(.L_x_171) ;  /* 0x000000000004a947 */ /* 0x000fea0003800000 */
[----:B------:R0:W5:Y:S02]  /*4da0*/  LDG.E.LTC128B R174, desc[UR36][R4.64+0x44] ;  /* 0x0000442404ae7981 */ /* 0x000164000c1e1920 */
.L_x_171:
[----:B------:R-:W-:Y:S05]  /*4db0*/  BSYNC B1 ;  /* 0x0000000000017941 */ /* 0x000fea0003800000 */
.L_x_170:
[----:B-----5:R-:W-:Y:S01]  /*4dc0*/  FMUL R12, R174, R155 ;  /* 0x0000009bae0c7220 */ /* 0x020fe20000400000 */
[----:B------:R-:W-:Y:S01]  /*4dd0*/  ISETP.GT.AND P3, PT, R0, 0x10, P1 ;  /* 0x000000100000780c */ /* 0x000fe20000f64270 */
[----:B------:R-:W-:Y:S02]  /*4de0*/  BSSY B1, `(.L_x_172) ;  /* 0x0000005000017945 */ /* 0x000fe40003800000 */
[----:B------:R-:W-:-:S05]  /*4df0*/  FFMA R33, R33, R154, R12 ;  /* 0x0000009a21217223 */ /* 0x000fca000000000c */
[----:B------:R0:W-:Y:S05]  /*4e00*/  @P2 STG.E desc[UR36][R6.64+0x44], R33 ;  /* 0x0000442106002986 */ /* 0x0001ea000c101924 */
[----:B------:R-:W-:Y:S05]  /*4e10*/  @!P3 BRA `(.L_x_173) ;  /* 0x000000000004b947 */ /* 0x000fea0003800000 */
[----:B------:R0:W5:Y:S02]  /*4e20*/  LDG.E.LTC128B R174, desc[UR36][R10.64+0x40] ;  /* 0x000040240aae7981 */ /* 0x000164000c1e1920 */
.L_x_173:
[----:B------:R-:W-:Y:S05]  /*4e30*/  BSYNC B1 ;  /* 0x0000000000017941 */ /* 0x000fea0003800000 */
.L_x_172:
[----:B0----5:R-:W-:Y:S01]  /*4e40*/  FMUL R3, R174, R155 ;  /* 0x0000009bae037220 */ /* 0x021fe20000400000 */
[----:B------:R-:W-:Y:S01]  /*4e50*/  ISETP.GT.AND P2, PT, R0, 0x11, P1 ;  /* 0x000000110000780c */ /* 0x000fe20000f44270 */
[----:B------:R-:W-:Y:S02]  /*4e60*/  BSSY B1, `(.L_x_174) ;  /* 0x0000005000017945 */ /* 0x000fe40003800000 */
[----:B------:R-:W-:-:S05]  /*4e70*/  FFMA R3, R34, R154, R3 ;  /* 0x0000009a22037223 */ /* 0x000fca0000000003 */
[----:B------:R0:W-:Y:S05]  /*4e80*/  @P3 STG.E desc[UR36][R8.64+0x40], R3 ;  /* 0x0000400308003986 */ /* 0x0001ea000c101924 */
[----:B------:R-:W-:Y:S05]  /*4e90*/  @!P2 BRA `(.L_x_175) ;  /* 0x000000000004a947 */ /* 0x000fea0003800000 */
[----:B------:R0:W5:Y:S02]  /*4ea0*/  LDG.E.LTC128B R174, desc[UR36][R10.64+0x44] ;  /* 0x000044240aae7981 */ /* 0x000164000c1e1920 */
.L_x_175:
[----:B------:R-:W-:Y:S05]  /*4eb0*/  BSYNC B1 ;  /* 0x0000000000017941 */ /* 0x000fea0003800000 */
.L_x_174:
[----:B-----5:R-:W-:Y:S01]  /*4ec0*/  FMUL R12, R174, R155 ;  /* 0x0000009bae0c7220 */ /* 0x020fe20000400000 */
[----:B------:R-:W-:Y:S01]  /*4ed0*/  ISETP.GT.AND P3, PT, R0, 0x18, P0 ;  /* 0x000000180000780c */ /* 0x000fe20000764270 */
[----:B------:R-:W-:Y:S02]  /*4ee0*/  BSSY B1, `(.L_x_176) ;  /* 0x0000005000017945 */ /* 0x000fe40003800000 */
[----:B------:R-:W-:-:S05]  /*4ef0*/  FFMA R35, R35, R154, R12 ;  /* 0x0000009a23237223 */ /* 0x000fca000000000c */
[----:B------:R0:W-:Y:S05]  /*4f00*/  @P2 STG.E desc[UR36][R8.64+0x44], R35 ;  /* 0x0000442308002986 */ /* 0x0001ea000c101924 */
[----:B------:R-:W-:Y:S05]  /*4f10*/  @!P3 BRA `(.L_x_177) ;  /* 0x000000000004b947 */ /* 0x000fea0003800000 */
[----:B------:R0:W5:Y:S02]  /*4f20*/  LDG.E.LTC128B R174, desc[UR36][R4.64+0x60] ;  /* 0x0000602404ae7981 */ /* 0x000164000c1e1920 */
.L_x_177:
[----:B------:R-:W-:Y:S05]  /*4f30*/  BSYNC B1 ;  /* 0x0000000000017941 */ /* 0x000fea0003800000 */
.L_x_176:
[----:B0----5:R-:W-:Y:S01]  /*4f40*/  FMUL R3, R174, R155 ;  /* 0x0000009bae037220 */ /* 0x021fe20000400000 */
[----:B------:R-:W-:Y:S01]  /*4f50*/  ISETP.GT.AND P2, PT, R0, 0x19, P0 ;  /* 0x000000190000780c */ /* 0x000fe20000744270 */
[----:B------:R-:W-:Y:S02]  /*4f60*/  BSSY B1, `(.L_x_178) ;  /* 0x0000005000017945 */ /* 0x000fe40003800000 */
[----:B------:R-:W-:-:S05]  /*4f70*/  FFMA R3, R36, R154, R3 ;  /* 0x0000009a24037223 */ /* 0x000fca0000000003 */
[----:B------:R0:W-:Y:S05]  /*4f80*/  @P3 STG.E desc[UR36][R6.64+0x60], R3 ;  /* 0x0000600306003986 */ /* 0x0001ea000c101924 */
[----:B------:R-:W-:Y:S05]  /*4f90*/  @!P2 BRA `(.L_x_179) ;  /* 0x000000000004a947 */ /* 0x000fea0003800000 */
[----:B------:R0:W5:Y:S02]  /*4fa0*/  LDG.E.LTC128B R174, desc[UR36][R4.64+0x64] ;  /* 0x0000642404ae7981 */ /* 0x000164000c1e1920 */
.L_x_179:
[----:B------:R-:W-:Y:S05]  /*4fb0*/  BSYNC B1 ;  /* 0x0000000000017941 */ /* 0x000fea0003800000 */
.L_x_178:
[----:B-----5:R-:W-:Y:S01]  /*4fc0*/  FMUL R12, R174, R155 ;  /* 0x0000009bae0c7220 */ /* 0x020fe20000400000 */
[----:B------:R-:W-:Y:S01]  /*4fd0*/  ISETP.GT.AND P3, PT, R0, 0x18, P1 ;  /* 0x000000180000780c */ /* 0x000fe20000f64270 */
[----:B------:R-:W-:Y:S02]  /*4fe0*/  BSSY B1, `(.L_x_180) ;  /* 0x0000005000017945 */ /* 0x000fe40003800000 */
[----:B------:R-:W-:-:S05]  /*4ff0*/  FFMA R37, R37, R154, R12 ;  /* 0x0000009a25257223 */ /* 0x000fca000000000c */
[----:B------:R0:W-:Y:S05]  /*5000*/  @P2 STG.E desc[UR36][R6.64+0x64], R37 ;  /* 0x0000642506002986 */ /* 0x0001ea000c101924 */
[----:B------:R-:W-:Y:S05]  /*5010*/  @!P3 BRA `(.L_x_181) ;  /* 0x000000000004b947 */ /* 0x000fea0003800000 */
[----:B------:R0:W5:Y:S02]  /*5020*/  LDG.E.LTC128B R174, desc[UR36][R10.64+0x60] ;  /* 0x000060240aae7981 */ /* 0x000164000c1e1920 */
.L_x_181:
[----:B------:R-:W-:Y:S05]  /*5030*/  BSYNC B1 ;  /* 0x0000000000017941 */ /* 0x000fea0003800000 */
.L_x_180:
[----:B0----5:R-:W-:Y:S01]  /*5040*/  FMUL R3, R174, R155 ;  /* 0x0000009bae037220 */ /* 0x021fe20000400000 */
[----:B------:R-:W-:Y:S01]  /*5050*/  ISETP.GT.AND P2, PT, R0, 0x19, P1 ;  /* 0x000000190000780c */ /* 0x000fe20000f44270 */
[----:B------:R-:W-:Y:S02]  /*5060*/  BSSY B1, `(.L_x_182) ;  /* 0x0000005000017945 */ /* 0x000fe40003800000 */
[----:B------:R-:W-:-:S05]  /*5070*/  FFMA R3, R38, R154, R3 ;  /* 0x0000009a26037223 */ /* 0x000fca0000000003 */
[----:B------:R0:W-:Y:S05]  /*5080*/  @P3 STG.E desc[UR36][R8.64+0x60], R3 ;  /* 0x0000600308003986 */ /* 0x0001ea000c101924 */
[----:B------:R-:W-:Y:S05]  /*5090*/  @!P2 BRA `(.L_x_183) ;  /* 0x000000000004a947 */ /* 0x000fea0003800000 */
[----:B------:R0:W5:Y:S02]  /*50a0*/  LDG.E.LTC128B R174, desc[UR36][R10.64+0x64] ;  /* 0x000064240aae7981 */ /* 0x000164000c1e1920 */
.L_x_183:
[----:B------:R-:W-:Y:S05]  /*50b0*/  BSYNC B1 ;  /* 0x0000000000017941 */ /* 0x000fea0003800000 */
.L_x_182:
[----:B-----5:R-:W-:Y:S01]  /*50c0*/  FMUL R12, R174, R155 ;  /* 0x0000009bae0c7220 */ /* 0x020fe20000400000 */
[----:B------:R-:W-:Y:S01]  /*50d0*/  ISETP.GT.AND P3, PT, R0, 0x20, P0 ;  /* 0x000000200000780c */ /* 0x000fe20000764270 */
[----:B------:R-:W-:Y:S02]  /*50e0*/  BSSY B1, `(.L_x_184) ;  /* 0x0000005000017945 */ /* 0x000fe40003800000 */
[----:B------:R-:W-:-:S05]  /*50f0*/  FFMA R39, R39, R154, R12 ;  /* 0x0000009a27277223 */ /* 0x000fca000000000c */
[----:B------:R0:W-:Y:S05]  /*5100*/  @P2 STG.E desc[UR36][R8.64+0x64], R39 ;  /* 0x0000642708002986 */ /* 0x0001ea000c101924 */
[----:B------:R-:W-:Y:S05]  /*5110*/  @!P3 BRA `(.L_x_185) ;  /* 0x000000000004b947 */ /* 0x000fea0003800000 */
[----:B------:R0:W5:Y:S02]  /*5120*/  LDG.E.LTC128B R174, desc[UR36][R4.64+0x80] ;  /* 0x0000802404ae7981 */ /* 0x000164000c1e1920 */
.L_x_185:
[----:B------:R-:W-:Y:S05]  /*5130*/  BSYNC B1 ;  /* 0x0000000000017941 */ /* 0x000fea0003800000 */
.L_x_184:
[----:B0----5:R-:W-:Y:S01]  /*5140*/  FMUL R3, R174, R155 ;  /* 0x0000009bae037220 */ /* 0x021fe20000400000 */
[----:B------:R-:W-:Y:S01]  /*5150*/  ISETP.GT.AND P2, PT, R0, 0x21, P0 ;  /* 0x000000210000780c */ /* 0x000fe20000744270 */
[----:B------:R-:W-:Y:S02]  /*5160*/  BSSY B1, `(.L_x_186) ;  /* 0x0000005000017945 */ /* 0x000fe40003800000 */
[----:B------:R-:W-:-:S05]  /*5170*/  FFMA R3, R40, R154, R3 ;  /* 0x0000009a28037223 */ /* 0x000fca0000000003 */
[----:B------:R0:W-:Y:S05]  /*5180*/  @P3 STG.E desc[UR36][R6.64+0x80], R3 ;  /* 0x0000800306003986 */ /* 0x0001ea000c101924 */
[----:B------:R-:W-:Y:S05]  /*5190*/  @!P2 BRA `(.L_x_187) ;  /* 0x000000000004a947 */ /* 0x000fea0003800000 */
[----:B------:R0:W5:Y:S02]  /*51a0*/  LDG.E.LTC128B R174, desc[UR36][R4.64+0x84] ;  /* 0x0000842404ae7981 */ /* 0x000164000c1e1920 */
.L_x_187:
[----:B------:R-:W-:Y:S05]  /*51b0*/  BSYNC B1 ;  /* 0x0000000000017941 */ /* 0x000fea0003800000 */
.L_x_186:
[----:B-----5:R-:W-:Y:S01]  /*51c0*/  FMUL R12, R174, R155 ;  /* 0x0000009bae0c7220 */ /* 0x020fe20000400000 */
[----:B------:R-:W-:Y:S01]  /*51d0*/  ISETP.GT.AND P3, PT, R0, 0x20, P1 ;  /* 0x000000200000780c */ /* 0x000fe20000f64270 */
[----:B------:R-:W-:Y:S02]  /*51e0*/  BSSY B1, `(.L_x_188) ;  /* 0x0000005000017945 */ /* 0x000fe40003800000 */
[----:B------:R-:W-:-:S05]  /*51f0*/  FFMA R41, R41, R154, R12 ;  /* 0x0000009a29297223 */ /* 0x000fca000000000c */
[----:B------:R0:W-:Y:S05]  /*5200*/  @P2 STG.E desc[UR36][R6.64+0x84], R41 ;  /* 0x0000842906002986 */ /* 0x0001ea000c101924 */
[----:B------:R-:W-:Y:S05]  /*5210*/  @!P3 BRA `(.L_x_189) ;  /* 0x000000000004b947 */ /* 0x000fea0003800000 */
[----:B------:R0:W5:Y:S02]  /*5220*/  LDG.E.LTC128B R174, desc[UR36][R10.64+0x80] ;  /* 0x000080240aae7981 */ /* 0x000164000c1e1920 */
.L_x_189:
[----:B------:R-:W-:Y:S05]  /*5230*/  BSYNC B1 ;  /* 0x0000000000017941 */ /* 0x000fea0003800000 */
.L_x_188:
[----:B0----5:R-:W-:Y:S01]  /*5240*/  FMUL R3, R174, R155 ;  /* 0x0000009bae037220 */ /* 0x021fe20000400000 */
[----:B------:R-:W-:Y:S01]  /*5250*/  ISETP.GT.AND P2, PT, R0, 0x21, P1 ;  /* 0x000000210000780c */ /* 0x000fe20000f44270 */
[----:B------:R-:W-:Y:S02]  /*5260*/  BSSY B1, `(.L_x_190) ;  /* 0x0000005000017945 */ /* 0x000fe40003800000 */
[----:B------:R-:W-:-:S05]  /*5270*/  FFMA R3, R42, R154, R3 ;  /* 0x0000009a2a037223 */ /* 0x000fca0000000003 */
[----:B------:R0:W-:Y:S05]  /*5280*/  @P3 STG.E desc[UR36][R8.64+0x80], R3 ;  /* 0x0000800308003986 */ /* 0x0001ea000c101924 */
[----:B------:R-:W-:Y:S05]  /*5290*/  @!P2 BRA `(.L_x_191) ;  /* 0x000000000004a947 */ /* 0x000fea0003800000 */
[----:B------:R0:W5:Y:S02]  /*52a0*/  LDG.E.LTC128B R174, desc[UR36][R10.64+0x84] ;  /* 0x000084240aae7981 */ /* 0x000164000c1e1920 */
.L_x_191:
[----:B------:R-:W-:Y:S05]  /*52b0*/  BSYNC B1 ;  /* 0x0000000000017941 */ /* 0x000fea0003800000 */
.L_x_190:
[----:B-----5:R-:W-:Y:S01]  /*52c0*/  FMUL R12, R174, R155 ;  /* 0x0000009bae0c7220 */ /* 0x020fe20000400000 */
[----:B------:R-:W-:Y:S01]  /*52d0*/  ISETP.GT.AND P3, PT, R0, 0x28, P0 ;  /* 0x000000280000780c */ /* 0x000fe20000764270 */
[----:B------:R-:W-:Y:S02]  /*52e0*/  BSSY B1, `(.L_x_192) ;  /* 0x0000005000017945 */ /* 0x000fe40003800000 */
[----:B------:R-:W-:-:S05]  /*52f0*/  FFMA R43, R43, R154, R12 ;  /* 0x0000009a2b2b7223 */ /* 0x000fca000000000c */
[----:B------:R0:W-:Y:S05]  /*5300*/  @P2 STG.E desc[UR36][R8.64+0x84], R43 ;  /* 0x0000842b08002986 */ /* 0x0001ea000c101924 */
[----:B------:R-:W-:Y:S05]  /*5310*/  @!P3 BRA `(.L_x_193) ;  /* 0x000000000004b947 */ /* 0x000fea0003800000 */
[----:B------:R0:W5:Y:S02]  /*5320*/  LDG.E.LTC128B R174, desc[UR36][R4.64+0xa0] ;  /* 0x0000a02404ae7981 */ /* 0x000164000c1e1920 */
.L_x_193:
[----:B------:R-:W-:Y:S05]  /*5330*/  BSYNC B1 ;  /* 0x0000000000017941 */ /* 0x000fea0003800000 */
.L_x_192:
[----:B0----5:R-:W-:Y:S01]  /*5340*/  FMUL R3, R174, R155 ;  /* 0x0000009bae037220 */ /* 0x021fe20000400000 */
[----:B------:R-:W-:Y:S01]  /*5350*/  ISETP.GT.AND P2, PT, R0, 0x29, P0 ;  /* 0x000000290000780c */ /* 0x000fe20000744270 */
[----:B------:R-:W-:Y:S02]  /*5360*/  BSSY B1, `(.L_x_194) ;  /* 0x0000005000017945 */ /* 0x000fe40003800000 */
[----:B------:R-:W-:-:S05]  /*5370*/  FFMA R3, R44, R154, R3 ;  /* 0x0000009a2c037223 */ /* 0x000fca0000000003 */
[----:B------:R0:W-:Y:S05]  /*5380*/  @P3 STG.E desc[UR36][R6.64+0xa0], R3 ;  /* 0x0000a00306003986 */ /* 0x0001ea000c101924 */
[----:B------:R-:W-:Y:S05]  /*5390*/  @!P2 BRA `(.L_x_195) ;  /* 0x000000000004a947 */ /* 0x000fea0003800000 */
[----:B------:R0:W5:Y:S02]  /*53a0*/  LDG.E.LTC128B R174, desc[UR36][R4.64+0xa4] ;  /* 0x0000a42404ae7981 */ /* 0x000164000c1e1920 */
.L_x_195:
[----:B------:R-:W-:Y:S05]  /*53b0*/  BSYNC B1 ;  /* 0x0000000000017941 */ /* 0x000fea0003800000 */
.L_x_194:
[----:B-----5:R-:W-:Y:S01]  /*53c0*/  FMUL R12, R174, R155 ;  /* 0x0000009bae0c7220 */ /* 0x020fe20000400000 */
[----:B------:R-:W-:Y:S01]  /*53d0*/  ISETP.GT.AND P3, PT, R0, 0x28, P1 ;  /* 0x000000280000780c */ /* 0x000fe20000f64270 */
[----:B------:R-:W-:Y:S02]  /*53e0*/  BSSY B1, `(.L_x_196) ;  /* 0x0000005000017945 */ /* 0x000fe40003800000 */
[----:B------:R-:W-:-:S05]  /*53f0*/  FFMA R45, R45, R154, R12 ;  /* 0x0000009a2d2d7223 */ /* 0x000fca000000000c */
[----:B------:R0:W-:Y:S05]  /*5400*/  @P2 STG.E desc[UR36][R6.64+0xa4], R45 ;  /* 0x0000a42d06002986 */ /* 0x0001ea000c101924 */
[----:B------:R-:W-:Y:S05]  /*5410*/  @!P3 BRA `(.L_x_197) ;  /* 0x000000000004b947 */ /* 0x000fea0003800000 */
[----:B------:R0:W5:Y:S02]  /*5420*/  LDG.E.LTC128B R174, desc[UR36][R10.64+0xa0] ;  /* 0x0000a0240aae7981 */ /* 0x000164000c1e1920 */
.L_x_197:
[----:B------:R-:W-:Y:S05]  /*5430*/  BSYNC B1 ;  /* 0x0000000000017941 */ /* 0x000fea0003800000 */
.L_x_196:
[----:B0----5:R-:W-:Y:S01]  /*5440*/  FMUL R3, R174, R155 ;  /* 0x0000009bae037220 */ /* 0x021fe20000400000 */
[----:B------:R-:W-:Y:S01]  /*5450*/  ISETP.GT.AND P2, PT, R0, 0x29, P1 ;  /* 0x000000290000780c */ /* 0x000fe20000f44270 */
[----:B------:R-:W-:Y:S02]  /*5460*/  BSSY B1, `(.L_x_198) ;  /* 0x0000005000017945 */ /* 0x000fe40003800000 */
[----:B------:R-:W-:-:S05]  /*5470*/  FFMA R3, R46, R154, R3 ;  /* 0x0000009a2e037223 */ /* 0x000fca0000000003 */
[----:B------:R0:W-:Y:S05]  /*5480*/  @P3 STG.E desc[UR36][R8.64+0xa0], R3 ;  /* 0x0000a00308003986 */ /* 0x0001ea000c101924 */
[----:B------:R-:W-:Y:S05]  /*5490*/  @!P2 BRA `(.L_x_199) ;  /* 0x000000000004a947 */ /* 0x000fea0003800000 */
[----:B------:R0:W5:Y:S02]  /*54a0*/  LDG.E.LTC128B R174, desc[UR36][R10.64+0xa4] ;  /* 0x0000a4240aae7981 */ /* 0x000164000c1e1920 */
.L_x_199:
[----:B------:R-:W-:Y:S05]  /*54b0*/  BSYNC B1 ;  /* 0x0000000000017941 */ /* 0x000fea0003800000 */
.L_x_198:
[----:B-----5:R-:W-:Y:S01]  /*54c0*/  FMUL R12, R174, R155 ;  /* 0x0000009bae0c7220 */ /* 0x020fe20000400000 */
[----:B------:R-:W-:Y:S01]  /*54d0*/  ISETP.GT.AND P3, PT, R0, 0x30, P0 ;  /* 0x000000300000780c */ /* 0x000fe20000764270 */
[----:B------:R-:W-:Y:S02]  /*54e0*/  BSSY B1, `(.L_x_200) ;  /* 0x0000005000017945 */ /* 0x000fe40003800000 */
[----:B------:R-:W-:-:S05]  /*54f0*/  FFMA R47, R47, R154, R12 ;  /* 0x0000009a2f2f7223 */ /* 0x000fca000000000c */
[----:B------:R0:W-:Y:S05]  /*5500*/  @P2 STG.E desc[UR36][R8.64+0xa4], R47 ;  /* 0x0000a42f08002986 */ /* 0x0001ea000c101924 */
[----:B------:R-:W-:Y:S05]  /*5510*/  @!P3 BRA `(.L_x_201) ;  /* 0x000000000004b947 */ /* 0x000fea0003800000 */
[----:B------:R0:W5:Y:S02]  /*5520*/  LDG.E.LTC128B R174, desc[UR36][R4.64+0xc0] ;  /* 0x0000c02404ae7981 */ /* 0x000164000c1e1920 */
.L_x_201:
[----:B------:R-:W-:Y:S05]  /*5530*/  BSYNC B1 ;  /* 0x0000000000017941 */ /* 0x000fea0003800000 */
.L_x_200:
[----:B0----5:R-:W-:Y:S01]  /*5540*/  FMUL R3, R174, R155 ;  /* 0x0000009bae037220 */ /* 0x021fe20000400000 */
[----:B------:R-:W-:Y:S01]  /*5550*/  ISETP.GT.AND P2, PT, R0, 0x31, P0 ;  /* 0x000000310000780c */ /* 0x000fe20000744270 */
[----:B------:R-:W-:Y:S02]  /*5560*/  BSSY B1, `(.L_x_202) ;  /* 0x0000005000017945 */ /* 0x000fe40003800000 */
[----:B------:R-:W-:-:S05]  /*5570*/  FFMA R3, R48, R154, R3 ;  /* 0x0000009a30037223 */ /* 0x000fca0000000003 */
[----:B------:R0:W-:Y:S05]  /*5580*/  @P3 STG.E desc[UR36][R6.64+0xc0], R3 ;  /* 0x0000c00306003986 */ /* 0x0001ea000c101924 */
[----:B------:R-:W-:Y:S05]  /*5590*/  @!P2 BRA `(.L_x_203) ;  /* 0x000000000004a947 */ /* 0x000fea0003800000 */
[----:B------:R0:W5:Y:S02]  /*55a0*/  LDG.E.LTC128B R174, desc[UR36][R4.64+0xc4] ;  /* 0x0000c42404ae7981 */ /* 0x000164000c1e1920 */
.L_x_203:
[----:B------:R-:W-:Y:S05]  /*55b0*/  BSYNC B1 ;  /* 0x0000000000017941 */ /* 0x000fea0003800000 */
.L_x_202:
[----:B-----5:R-:W-:Y:S01]  /*55c0*/  FMUL R12, R174, R155 ;  /* 0x0000009bae0c7220 */ /* 0x020fe20000400000 */
[----:B------:R-:W-:Y:S01]  /*55d0*/  ISETP.GT.AND P3, PT, R0, 0x30, P1 ;  /* 0x000000300000780c */ /* 0x000fe20000f64270 */
[----:B------:R-:W-:Y:S02]  /*55e0*/  BSSY B1, `(.L_x_204) ;  /* 0x0000005000017945 */ /* 0x000fe40003800000 */
[----:B------:R-:W-:-:S05]  /*55f0*/  FFMA R49, R49, R154, R12 ;  /* 0x0000009a31317223 */ /* 0x000fca000000000c */
[----:B------:R0:W-:Y:S05]  /*5600*/  @P2 STG.E desc[UR36][R6.64+0xc4], R49 ;  /* 0x0000c43106002986 */ /* 0x0001ea000c101924 */
[----:B------:R-:W-:Y:S05]  /*5610*/  @!P3 BRA `(.L_x_205) ;  /* 0x000000000004b947 */ /* 0x000fea0003800000 */
[----:B------:R0:W5:Y:S02]  /*5620*/  LDG.E.LTC128B R174, desc[UR36][R10.64+0xc0] ;  /* 0x0000c0240aae7981 */ /* 0x000164000c1e1920 */
.L_x_205:
[----:B------:R-:W-:Y:S05]  /*5630*/  BSYNC B1 ;  /* 0x0000000000017941 */ /* 0x000fea0003800000 */
.L_x_204:
[----:B0----5:R-:W-:Y:S01]  /*5640*/  FMUL R3, R174, R155 ;  /* 0x0000009bae037220 */ /* 0x021fe20000400000 */
[----:B------:R-:W-:Y:S01]  /*5650*/  ISETP.GT.AND P2, PT, R0, 0x31, P1 ;  /* 0x000000310000780c */ /* 0x000fe20000f44270 */
[----:B------:R-:W-:Y:S02]  /*5660*/  BSSY B1, `(.L_x_206) ;  /* 0x0000005000017945 */ /* 0x000fe40003800000 */
[----:B------:R-:W-:-:S05]  /*5670*/  FFMA R3, R50, R154, R3 ;  /* 0x0000009a32037223 */ /* 0x000fca0000000003 */
[----:B------:R0:W-:Y:S05]  /*5680*/  @P3 STG.E desc[UR36][R8.64+0xc0], R3 ;  /* 0x0000c00308003986 */ /* 0x0001ea000c101924 */
[----:B------:R-:W-:Y:S05]  /*5690*/  @!P2 BRA `(.L_x_207) ;  /* 0x000000000004a947 */ /* 0x000fea0003800000 */
[----:B------:R0:W5:Y:S02]  /*56a0*/  LDG.E.LTC128B R174, desc[UR36][R10.64+0xc4] ;  /* 0x0000c4240aae7981 */ /* 0x000164000c1e1920 */
.L_x_207:
[----:B------:R-:W-:Y:S05]  /*56b0*/  BSYNC B1 ;  /* 0x0000000000017941 */ /* 0x000fea0003800000 */
.L_x_206:
[----:B-----5:R-:W-:Y:S01]  /*56c0*/  FMUL R12, R174, R155 ;  /* 0x0000009bae0c7220 */ /* 0x020fe20000400000 */
[----:B------:R-:W-:Y:S01]  /*56d0*/  ISETP.GT.AND P3, PT, R0, 0x38, P0 ;  /* 0x000000380000780c */ /* 0x000fe20000764270 */
[----:B------:R-:W-:Y:S02]  /*56e0*/  BSSY B1, `(.L_x_208) ;  /* 0x0000005000017945 */ /* 0x000fe40003800000 */
[----:B------:R-:W-:-:S05]  /*56f0*/  FFMA R51, R51, R154, R12 ;  /* 0x0000009a33337223 */ /* 0x000fca000000000c */
[----:B------:R0:W-:Y:S05]  /*5700*/  @P2 STG.E desc[UR36][R8.64+0xc4], R51 ;  /* 0x0000c43308002986 */ /* 0x0001ea000c101924 */
[----:B------:R-:W-:Y:S05]  /*5710*/  @!P3 BRA `(.L_x_209) ;  /* 0x000000000004b947 */ /* 0x000fea0003800000 */
[----:B------:R0:W5:Y:S02]  /*5720*/  LDG.E.LTC128B R174, desc[UR36][R4.64+0xe0] ;  /* 0x0000e02404ae7981 */ /* 0x000164000c1e1920 */
.L_x_209:
[----:B------:R-:W-:Y:S05]  /*5730*/  BSYNC B1 ;  /* 0x0000000000017941 */ /* 0x000fea0003800000 */
.L_x_208:
[----:B0----5:R-:W-:Y:S01]  /*5740*/  FMUL R3, R174, R155 ;  /* 0x0000009bae037220 */ /* 0x021fe20000400000 */
[----:B------:R-:W-:Y:S01]  /*5750*/  ISETP.GT.AND P2, PT, R0, 0x39, P0 ;  /* 0x000000390000780c */ /* 0x000fe20000744270 */
[----:B------:R-:W-:Y:S02]  /*5760*/  BSSY B1, `(.L_x_210) ;  /* 0x0000005000017945 */ /* 0x000fe40003800000 */
[----:B------:R-:W-:-:S05]  /*5770*/  FFMA R3, R52, R154, R3 ;  /* 0x0000009a34037223 */ /* 0x000fca0000000003 */
[----:B------:R0:W-:Y:S05]  /*5780*/  @P3 STG.E desc[UR36][R6.64+0xe0], R3 ;  /* 0x0000e00306003986 */ /* 0x0001ea000c101924 */
[----:B------:R-:W-:Y:S05]  /*5790*/  @!P2 BRA `(.L_x_211) ;  /* 0x000000000004a947 */ /* 0x000fea0003800000 */
[----:B------:R0:W5:Y:S02]  /*57a0*/  LDG.E.LTC128B R174, desc[UR36][R4.64+0xe4] ;  /* 0x0000e42404ae7981 */ /* 0x000164000c1e1920 */
.L_x_211:
[----:B------:R-:W-:Y:S05]  /*57b0*/  BSYNC B1 ;  /* 0x0000000000017941 */ /* 0x000fea0003800000 */
.L_x_210:
[----:B-----5:R-:W-:Y:S01]  /*57c0*/  FMUL R12, R174, R155 ;  /* 0x0000009bae0c7220 */ /* 0x020fe20000400000 */
[----:B------:R-:W-:Y:S01]  /*57d0*/  ISETP.GT.AND P3, PT, R0, 0x38, P1 ;  /* 0x000000380000780c */ /* 0x000fe20000f64270 */
[----:B------:R-:W-:Y:S02]  /*57e0*/  BSSY B1, `(.L_x_212) ;  /* 0x0000005000017945 */ /* 0x000fe40003800000 */
[----:B------:R-:W-:-:S05]  /*57f0*/  FFMA R53, R53, R154, R12 ;  /* 0x0000009a35357223 */ /* 0x000fca000000000c */
[----:B------:R0:W-:Y:S05]  /*5800*/  @P2 STG.E desc[UR36][R6.64+0xe4], R53 ;  /* 0x0000e43506002986 */ /* 0x0001ea000c101924 */
[----:B------:R-:W-:Y:S05]  /*5810*/  @!P3 BRA `(.L_x_213) ;  /* 0x000000000004b947 */ /* 0x000fea0003800000 */
[----:B------:R0:W5:Y:S02]  /*5820*/  LDG.E.LTC128B R174, desc[UR36][R10.64+0xe0] ;  /* 0x0000e0240aae7981 */ /* 0x000164000c1e1920 */
.L_x_213:
[----:B------:R-:W-:Y:S05]  /*5830*/  BSYNC B1 ;  /* 0x0000000000017941 */ /* 0x000fea0003800000 */
.L_x_212:
[----:B0----5:R-:W-:Y:S01]  /*5840*/  FMUL R3, R174, R155 ;  /* 0x0000009bae037220 */ /* 0x021fe20000400000 */
[----:B------:R-:W-:Y:S01]  /*5850*/  ISETP.GT.AND P2, PT, R0, 0x39, P1 ;  /* 0x000000390000780c */ /* 0x000fe20000f44270 */
[----:B------:R-:W-:Y:S02]  /*5860*/  BSSY B1, `(.L_x_214) ;  /* 0x0000005000017945 */ /* 0x000fe40003800000 */
[----:B------:R-:W-:-:S05]  /*5870*/  FFMA R3, R54, R154, R3 ;  /* 0x0000009a36037223 */ /* 0x000fca0000000003 */
[----:B------:R0:W-:Y:S05]  /*5880*/  @P3 STG.E desc[UR36][R8.64+0xe0], R3 ;  /* 0x0000e00308003986 */ /* 0x0001ea000c101924 */
[----:B------:R-:W-:Y:S05]  /*5890*/  @!P2 BRA `(.L_x_215) ;  /* 0x000000000004a947 */ /* 0x000fea0003800000 */
[----:B------:R0:W5:Y:S02]  /*58a0*/  LDG.E.LTC128B R174, desc[UR36][R10.64+0xe4] ;  /* 0x0000e4240aae7981 */ /* 0x000164000c1e1920 */
.L_x_215:
[----:B------:R-:W-:Y:S05]  /*58b0*/  BSYNC B1 ;  /* 0x0000000000017941 */ /* 0x000fea0003800000 */
.L_x_214:
[----:B-----5:R-:W-:Y:S01]  /*58c0*/  FMUL R12, R174, R155 ;  /* 0x0000009bae0c7220 */ /* 0x020fe20000400000 */
[----:B------:R-:W-:Y:S01]  /*58d0*/  ISETP.GT.AND P3, PT, R0, 0x40, P0 ;  /* 0x000000400000780c */ /* 0x000fe20000764270 */
[----:B------:R-:W-:Y:S02]  /*58e0*/  BSSY B1, `(.L_x_216) ;  /* 0x0000005000017945 */ /* 0x000fe40003800000 */
[----:B------:R-:W-:-:S05]  /*58f0*/  FFMA R55, R55, R154, R12 ;  /* 0x0000009a37377223 */ /* 0x000fca000000000c */
[----:B------:R0:W-:Y:S05]  /*5900*/  @P2 STG.E desc[UR36][R8.64+0xe4], R55 ;  /* 0x0000e43708002986 */ /* 0x0001ea000c101924 */
[----:B------:R-:W-:Y:S05]  /*5910*/  @!P3 BRA `(.L_x_217) ;  /* 0x000000000004b947 */ /* 0x000fea0003800000 */
[----:B------:R0:W5:Y:S02]  /*5920*/  LDG.E.LTC128B R174, desc[UR36][R4.64+0x100] ;  /* 0x0001002404ae7981 */ /* 0x000164000c1e1920 */
.L_x_217:
[----:B------:R-:W-:Y:S05]  /*5930*/  BSYNC B1 ;  /* 0x0000000000017941 */ /* 0x000fea0003800000 */
.L_x_216:
[----:B0----5:R-:W-:Y:S01]  /*5940*/  FMUL R3, R174, R155 ;  /* 0x0000009bae037220 */ /* 0x021fe20000400000 */
[----:B------:R-:W-:Y:S01]  /*5950*/  ISETP.GT.AND P2, PT, R0, 0x41, P0 ;  /* 0x000000410000780c */ /* 0x000fe20000744270 */
[----:B------:R-:W-:Y:S02]  /*5960*/  BSSY B1, `(.L_x_218) ;  /* 0x0000005000017945 */ /* 0x000fe40003800000 */
[----:B------:R-:W-:-:S05]  /*5970*/  FFMA R3, R56, R154, R3 ;  /* 0x0000009a38037223 */ /* 0x000fca0000000003 */
[----:B------:R0:W-:Y:S05]  /*5980*/  @P3 STG.E desc[UR36][R6.64+0x100], R3 ;  /* 0x0001000306003986 */ /* 0x0001ea000c101924 */
[----:B------:R-:W-:Y:S05]  /*5990*/  @!P2 BRA `(.L_x_219) ;  /* 0x000000000004a947 */ /* 0x000fea0003800000 */
[----:B------:R0:W5:Y:S02]  /*59a0*/  LDG.E.LTC128B R174, desc[UR36][R4.64+0x104] ;  /* 0x0001042404ae7981 */ /* 0x000164000c1e1920 */
.L_x_219:
[----:B------:R-:W-:Y:S05]  /*59b0*/  BSYNC B1 ;  /* 0x0000000000017941 */ /* 0x000fea0003800000 */
.L_x_218:
[----:B-----5:R-:W-:Y:S01]  /*59c0*/  FMUL R12, R174, R155 ;  /* 0x0000009bae0c7220 */ /* 0x020fe20000400000 */
[----:B------:R-:W-:Y:S01]  /*59d0*/  ISETP.GT.AND P3, PT, R0, 0x40, P1 ;  /* 0x000000400000780c */ /* 0x000fe20000f64270 */
[----:B------:R-:W-:Y:S02]  /*59e0*/  BSSY B1, `(.L_x_220) ;  /* 0x0000005000017945 */ /* 0x000fe40003800000 */
[----:B------:R-:W-:-:S05]  /*59f0*/  FFMA R57, R57, R154, R12 ;  /* 0x0000009a39397223 */ /* 0x000fca000000000c */
[----:B------:R0:W-:Y:S05]  /*5a00*/  @P2 STG.E desc[UR36][R6.64+0x104], R57 ;  /* 0x0001043906002986 */ /* 0x0001ea000c101924 */
[----:B------:R-:W-:Y:S05]  /*5a10*/  @!P3 BRA `(.L_x_221) ;  /* 0x000000000004b947 */ /* 0x000fea0003800000 */
[----:B------:R0:W5:Y:S02]  /*5a20*/  LDG.E.LTC128B R174, desc[UR36][R10.64+0x100] ;  /* 0x000100240aae7981 */ /* 0x000164000c1e1920 */
.L_x_221:
[----:B------:R-:W-:Y:S05]  /*5a30*/  BSYNC B1 ;  /* 0x0000000000017941 */ /* 0x000fea0003800000 */
.L_x_220:
[----:B0----5:R-:W-:Y:S01]  /*5a40*/  FMUL R3, R174, R155 ;  /* 0x0000009bae037220 */ /* 0x021fe20000400000 */
[----:B------:R-:W-:Y:S01]  /*5a50*/  ISETP.GT.AND P2, PT, R0, 0x41, P1 ;  /* 0x000000410000780c */ /* 0x000fe20000f44270 */
[----:B------:R-:W-:Y:S02]  /*5a60*/  BSSY B1, `(.L_x_222) ;  /* 0x0000005000017945 */ /* 0x000fe40003800000 */
[----:B------:R-:W-:-:S05]  /*5a70*/  FFMA R3, R58, R154, R3 ;  /* 0x0000009a3a037223 */ /* 0x000fca0000000003 */
[----:B------:R0:W-:Y:S05]  /*5a80*/  @P3 STG.E desc[UR36][R8.64+0x100], R3 ;  /* 0x0001000308003986 */ /* 0x0001ea000c101924 */
[----:B------:R-:W-:Y:S05]  /*5a90*/  @!P2 BRA `(.L_x_223) ;  /* 0x000000000004a947 */ /* 0x000fea0003800000 */
[----:B------:R0:W5:Y:S02]  /*5aa0*/  LDG.E.LTC128B R174, desc[UR36][R10.64+0x104] ;  /* 0x000104240aae7981 */ /* 0x000164000c1e1920 */
.L_x_223:
[----:B------:R-:W-:Y:S05]  /*5ab0*/  BSYNC B1 ;  /* 0x0000000000017941 */ /* 0x000fea0003800000 */
.L_x_222:
[----:B-----5:R-:W-:Y:S01]  /*5ac0*/  FMUL R12, R174, R155 ;  /* 0x0000009bae0c7220 */ /* 0x020fe20000400000 */
[----:B------:R-:W-:Y:S01]  /*5ad0*/  ISETP.GT.AND P3, PT, R0, 0x48, P0 ;  /* 0x000000480000780c */ /* 0x000fe20000764270 */
[----:B------:R-:W-:Y:S02]  /*5ae0*/  BSSY B1, `(.L_x_224) ;  /* 0x0000005000017945 */ /* 0x000fe40003800000 */
[----:B------:R-:W-:-:S05]  /*5af0*/  FFMA R59, R59, R154, R12 ;  /* 0x0000009a3b3b7223 */ /* 0x000fca000000000c */
[----:B------:R0:W-:Y:S05]  /*5b00*/  @P2 STG.E desc[UR36][R8.64+0x104], R59 ;  /* 0x0001043b08002986 */ /* 0x0001ea000c101924 */
[----:B------:R-:W-:Y:S05]  /*5b10*/  @!P3 BRA `(.L_x_225) ;  /* 0x000000000004b947 */ /* 0x000fea0003800000 */
[----:B------:R0:W5:Y:S02]  /*5b20*/  LDG.E.LTC128B R174, desc[UR36][R4.64+0x120] ;  /* 0x0001202404ae7981 */ /* 0x000164000c1e1920 */
.L_x_225:
[----:B------:R-:W-:Y:S05]  /*5b30*/  BSYNC B1 ;  /* 0x0000000000017941 */ /* 0x000fea0003800000 */
.L_x_224:
[----:B0----5:R-:W-:Y:S01]  /*5b40*/  FMUL R3, R174, R155 ;  /* 0x0000009bae037220 */ /* 0x021fe20000400000 */
[----:B------:R-:W-:Y:S01]  /*5b50*/  ISETP.GT.AND P2, PT, R0, 0x49, P0 ;  /* 0x000000490000780c */ /* 0x000fe20000744270 */
[----:B------:R-:W-:Y:S02]  /*5b60*/  BSSY B1, `(.L_x_226) ;  /* 0x0000005000017945 */ /* 0x000fe40003800000 */
[----:B------:R-:W-:-:S05]  /*5b70*/  FFMA R3, R60, R154, R3 ;  /* 0x0000009a3c037223 */ /* 0x000fca0000000003 */
[----:B------:R0:W-:Y:S05]  /*5b80*/  @P3 STG.E desc[UR36][R6.64+0x120], R3 ;  /* 0x0001200306003986 */ /* 0x0001ea000c101924 */
[----:B------:R-:W-:Y:S05]  /*5b90*/  @!P2 BRA `(.L_x_227) ;  /* 0x000000000004a947 */ /* 0x000fea0003800000 */
[----:B------:R0:W5:Y:S02]  /*5ba0*/  LDG.E.LTC128B R174, desc[UR36][R4.64+0x124] ;  /* 0x0001242404ae7981 */ /* 0x000164000c1e1920 */
.L_x_227:
[----:B------:R-:W-:Y:S05]  /*5bb0*/  BSYNC B1 ;  /* 0x0000000000017941 */ /* 0x000fea0003800000 */
.L_x_226:
[----:B-----5:R-:W-:Y:S01]  /*5bc0*/  FMUL R12, R174, R155 ;  /* 0x0000009bae0c7220 */ /* 0x020fe20000400000 */
[----:B------:R-:W-:Y:S01]  /*5bd0*/  ISETP.GT.AND P3, PT, R0, 0x48, P1 ;  /* 0x000000480000780c */ /* 0x000fe20000f64270 */
[----:B------:R-:W-:Y:S02]  /*5be0*/  BSSY B1, `(.L_x_228) ;  /* 0x0000005000017945 */ /* 0x000fe40003800000 */
[----:B------:R-:W-:-:S05]  /*5bf0*/  FFMA R61, R61, R154, R12 ;  /* 0x0000009a3d3d7223 */ /* 0x000fca000000000c */
[----:B------:R0:W-:Y:S05]  /*5c00*/  @P2 STG.E desc[UR36][R6.64+0x124], R61 ;  /* 0x0001243d06002986 */ /* 0x0001ea000c101924 */
[----:B------:R-:W-:Y:S05]  /*5c10*/  @!P3 BRA `(.L_x_229) ;  /* 0x000000000004b947 */ /* 0x000fea0003800000 */
[----:B------:R0:W5:Y:S02]  /*5c20*/  LDG.E.LTC128B R174, desc[UR36][R10.64+0x120] ;  /* 0x000120240aae7981 */ /* 0x000164000c1e1920 */
.L_x_229:
[----:B------:R-:W-:Y:S05]  /*5c30*/  BSYNC B1 ;  /* 0x0000000000017941 */ /* 0x000fea0003800000 */
.L_x_228:
[----:B0----5:R-:W-:Y:S01]  /*5c40*/  FMUL R3, R174, R155 ;  /* 0x0000009bae037220 */ /* 0x021fe20000400000 */
[----:B------:R-:W-:Y:S01]  /*5c50*/  ISETP.GT.AND P2, PT, R0, 0x49, P1 ;  /* 0x000000490000780c */ /* 0x000fe20000f44270 */
[----:B------:R-:W-:Y:S02]  /*5c60*/  BSSY B1, `(.L_x_230) ;  /* 0x0000005000017945 */ /* 0x000fe40003800000 */
[----:B------:R-:W-:-:S05]  /*5c70*/  FFMA R3, R62, R154, R3 ;  /* 0x0000009a3e037223 */ /* 0x000fca0000000003 */
[----:B------:R0:W-:Y:S05]  /*5c80*/  @P3 STG.E desc[UR36][R8.64+0x120], R3 ;  /* 0x0001200308003986 */ /* 0x0001ea000c101924 */
[----:B------:R-:W-:Y:S05]  /*5c90*/  @!P2 BRA `(.L_x_231) ;  /* 0x000000000004a947 */ /* 0x000fea0003800000 */
[----:B------:R0:W5:Y:S02]  /*5ca0*/  LDG.E.LTC128B R174, desc[UR36][R10.64+0x124] ;  /* 0x000124240aae7981 */ /* 0x000164000c1e1920 */
.L_x_231:
[----:B------:R-:W-:Y:S05]  /*5cb0*/  BSYNC B1 ;  /* 0x0000000000017941 */ /* 0x000fea0003800000 */
.L_x_230:
[----:B-----5:R-:W-:Y:S01]  /*5cc0*/  FMUL R12, R174, R155 ;  /* 0x0000009bae0c7220 */ /* 0x020fe20000400000 */
[----:B------:R-:W-:Y:S01]  /*5cd0*/  ISETP.GT.AND P3, PT, R0, 0x50, P0 ;  /* 0x000000500000780c */ /* 0x000fe20000764270 */
[----:B------:R-:W-:Y:S02]  /*5ce0*/  BSSY B1, `(.L_x_232) ;  /* 0x0000005000017945 */ /* 0x000fe40003800000 */
[----:B------:R-:W-:-:S05]  /*5cf0*/  FFMA R63, R63, R154, R12 ;  /* 0x0000009a3f3f7223 */ /* 0x000fca000000000c */
[----:B------:R0:W-:Y:S05]  /*5d00*/  @P2 STG.E desc[UR36][R8.64+0x124], R63 ;  /* 0x0001243f08002986 */ /* 0x0001ea000c101924 */
[----:B------:R-:W-:Y:S05]  /*5d10*/  @!P3 BRA `(.L_x_233) ;  /* 0x000000000004b947 */ /* 0x000fea0003800000 */
[----:B------:R0:W5:Y:S02]  /*5d20*/  LDG.E.LTC128B R174, desc[UR36][R4.64+0x140] ;  /* 0x0001402404ae7981 */ /* 0x000164000c1e1920 */
.L_x_233:
[----:B------:R-:W-:Y:S05]  /*5d30*/  BSYNC B1 ;  /* 0x0000000000017941 */ /* 0x000fea0003800000 */
.L_x_232:
[----:B0----5:R-:W-:Y:S01]  /*5d40*/  FMUL R3, R174, R155 ;  /* 0x0000009bae037220 */ /* 0x021fe20000400000 */
[----:B------:R-:W-:Y:S01]  /*5d50*/  ISETP.GT.AND P2, PT, R0, 0x51, P0 ;  /* 0x000000510000780c */ /* 0x000fe20000744270 */
[----:B------:R-:W-:Y:S02]  /*5d60*/  BSSY B1, `(.L_x_234) ;  /* 0x0000005000017945 */ /* 0x000fe40003800000 */
[----:B------:R-:W-:-:S05]  /*5d70*/  FFMA R3, R64, R154, R3 ;  /* 0x0000009a40037223 */ /* 0x000fca0000000003 */
[----:B------:R0:W-:Y:S05]  /*5d80*/  @P3 STG.E desc[UR36][R6.64+0x140], R3 ;  /* 0x0001400306003986 */ /* 0x0001ea000c101924 */
[----:B------:R-:W-:Y:S05]  /*5d90*/  @!P2 BRA `(.L_x_235) ;  /* 0x000000000004a947 */ /* 0x000fea0003800000 */
[----:B------:R0:W5:Y:S02]  /*5da0*/  LDG.E.LTC128B R174, desc[UR36][R4.64+0x144] ;  /* 0x0001442404ae7981 */ /* 0x000164000c1e1920 */
.L_x_235:
[----:B------:R-:W-:Y:S05]  /*5db0*/  BSYNC B1 ;  /* 0x0000000000017941 */ /* 0x000fea0003800000 */
.L_x_234:
[----:B-----5:R-:W-:Y:S01]  /*5dc0*/  FMUL R12, R174, R155 ;  /* 0x0000009bae0c7220 */ /* 0x020fe20000400000 */
[----:B------:R-:W-:Y:S01]  /*5dd0*/  ISETP.GT.AND P3, PT, R0, 0x50, P1 ;  /* 0x000000500000780c */ /* 0x000fe20000f64270 */
[----:B------:R-:W-:Y:S02]  /*5de0*/  BSSY B1, `(.L_x_236) ;  /* 0x0000005000017945 */ /* 0x000fe40003800000 */
[----:B------:R-:W-:-:S05]  /*5df0*/  FFMA R65, R65, R154, R12 ;  /* 0x0000009a41417223 */ /* 0x000fca000000000c */
[----:B------:R0:W-:Y:S05]  /*5e00*/  @P2 STG.E desc[UR36][R6.64+0x144], R65 ;  /* 0x0001444106002986 */ /* 0x0001ea000c101924 */
[----:B------:R-:W-:Y:S05]  /*5e10*/  @!P3 BRA `(.L_x_237) ;  /* 0x000000000004b947 */ /* 0x000fea0003800000 */
[----:B------:R0:W5:Y:S02]  /*5e20*/  LDG.E.LTC128B R174, desc[UR36][R10.64+0x140] ;  /* 0x000140240aae7981 */ /* 0x000164000c1e1920 */
.L_x_237:
[----:B------:R-:W-:Y:S05]  /*5e30*/  BSYNC B1 ;  /* 0x0000000000017941 */ /* 0x000fea0003800000 */
.L_x_236:
[----:B0----5:R-:W-:Y:S01]  /*5e40*/  FMUL R3, R174, R155 ;  /* 0x0000009bae037220 */ /* 0x021fe20000400000 */
[----:B------:R-:W-:Y:S01]  /*5e50*/  ISETP.GT.AND P2, PT, R0, 0x51, P1 ;  /* 0x000000510000780c */ /* 0x000fe20000f44270 */
[----:B------:R-:W-:Y:S02]  /*5e60*/  BSSY B1, `(.L_x_238) ;  /* 0x0000005000017945 */ /* 0x000fe40003800000 */
[----:B------:R-:W-:-:S05]  /*5e70*/  FFMA R3, R66, R154, R3 ;  /* 0x0000009a42037223 */ /* 0x000fca0000000003 */
[----:B------:R0:W-:Y:S05]  /*5e80*/  @P3 STG.E desc[UR36][R8.64+0x140], R3 ;  /* 0x0001400308003986 */ /* 0x0001ea000c101924 */
[----:B------:R-:W-:Y:S05]  /*5e90*/  @!P2 BRA `(.L_x_239) ;  /* 0x000000000004a947 */ /* 0x000fea0003800000 */
[----:B------:R0:W5:Y:S02]  /*5ea0*/  LDG.E.LTC128B R174, desc[UR36][R10.64+0x144] ;  /* 0x000144240aae7981 */ /* 0x000164000c1e1920 */
.L_x_239:
[----:B------:R-:W-:Y:S05]  /*5eb0*/  BSYNC B1 ;  /* 0x0000000000017941 */ /* 0x000fea0003800000 */
.L_x_238:
[----:B-----5:R-:W-:Y:S01]  /*5ec0*/  FMUL R12, R174, R155 ;  /* 0x0000009bae0c7220 */ /* 0x020fe20000400000 */
[----:B------:R-:W-:Y:S01]  /*5ed0*/  ISETP.GT.AND P3, PT, R0, 0x58, P0 ;  /* 0x000000580000780c */ /* 0x000fe20000764270 */
[----:B------:R-:W-:Y:S02]  /*5ee0*/  BSSY B1, `(.L_x_240) ;  /* 0x0000005000017945 */ /* 0x000fe40003800000 */
[----:B------:R-:W-:-:S05]  /*5ef0*/  FFMA R67, R67, R154, R12 ;  /* 0x0000009a43437223 */ /* 0x000fca000000000c */
[----:B------:R0:W-:Y:S05]  /*5f00*/  @P2 STG.E desc[UR36][R8.64+0x144], R67 ;  /* 0x0001444308002986 */ /* 0x0001ea000c101924 */
[----:B------:R-:W-:Y:S05]  /*5f10*/  @!P3 BRA `(.L_x_241) ;  /* 0x000000000004b947 */ /* 0x000fea0003800000 */
[----:B------:R0:W5:Y:S02]  /*5f20*/  LDG.E.LTC128B R174, desc[UR36][R4.64+0x160] ;  /* 0x0001602404ae7981 */ /* 0x000164000c1e1920 */
.L_x_241:
[----:B------:R-:W-:Y:S05]  /*5f30*/  BSYNC B1 ;  /* 0x0000000000017941 */ /* 0x000fea0003800000 */
.L_x_240:
[----:B0----5:R-:W-:Y:S01]  /*5f40*/  FMUL R3, R174, R155 ;  /* 0x0000009bae037220 */ /* 0x021fe20000400000 */
[----:B------:R-:W-:Y:S01]  /*5f50*/  ISETP.GT.AND P2, PT, R0, 0x59, P0 ;  /* 0x000000590000780c */ /* 0x000fe20000744270 */
[----:B------:R-:W-:Y:S02]  /*5f60*/  BSSY B1, `(.L_x_242) ;  /* 0x0000005000017945 */ /* 0x000fe40003800000 */
[----:B------:R-:W-:-:S05]  /*5f70*/  FFMA R3, R68, R154, R3 ;  /* 0x0000009a44037223 */ /* 0x000fca0000000003 */
[----:B------:R0:W-:Y:S05]  /*5f80*/  @P3 STG.E desc[UR36][R6.64+0x160], R3 ;  /* 0x0001600306003986 */ /* 0x0001ea000c101924 */
[----:B------:R-:W-:Y:S05]  /*5f90*/  @!P2 BRA `(.L_x_243) ;  /* 0x000000000004a947 */ /* 0x000fea0003800000 */
[----:B------:R0:W5:Y:S02]  /*5fa0*/  LDG.E.LTC128B R174, desc[UR36][R4.64+0x164] ;  /* 0x0001642404ae7981 */ /* 0x000164000c1e1920 */
.L_x_243:
[----:B------:R-:W-:Y:S05]  /*5fb0*/  BSYNC B1 ;  /* 0x0000000000017941 */ /* 0x000fea0003800000 */
.L_x_242:
[----:B-----5:R-:W-:Y:S01]  /*5fc0*/  FMUL R12, R174, R155 ;  /* 0x0000009bae0c7220 */ /* 0x020fe20000400000 */
[----:B------:R-:W-:Y:S01]  /*5fd0*/  ISETP.GT.AND P3, PT, R0, 0x58, P1 ;  /* 0x000000580000780c */ /* 0x000fe20000f64270 */
[----:B------:R-:W-:Y:S02]  /*5fe0*/  BSSY B1, `(.L_x_244) ;  /* 0x0000005000017945 */ /* 0x000fe40003800000 */
[----:B------:R-:W-:-:S05]  /*5ff0*/  FFMA R69, R69, R154, R12 ;  /* 0x0000009a45457223 */ /* 0x000fca000000000c */
[----:B------:R0:W-:Y:S05]  /*6000*/  @P2 STG.E desc[UR36][R6.64+0x164], R69 ;  /* 0x0001644506002986 */ /* 0x0001ea000c101924 */
[----:B------:R-:W-:Y:S05]  /*6010*/  @!P3 BRA `(.L_x_245) ;  /* 0x000000000004b947 */ /* 0x000fea0003800000 */
[----:B------:R0:W5:Y:S02]  /*6020*/  LDG.E.LTC128B R174, desc[UR36][R10.64+0x160] ;  /* 0x000160240aae7981 */ /* 0x000164000c1e1920 */
.L_x_245:
[----:B------:R-:W-:Y:S05]  /*6030*/  BSYNC B1 ;  /* 0x0000000000017941 */ /* 0x000fea0003800000 */
.L_x_244:
[----:B0----5:R-:W-:Y:S01]  /*6040*/  FMUL R3, R174, R155 ;  /* 0x0000009bae037220 */ /* 0x021fe20000400000 */
[----:B------:R-:W-:Y:S01]  /*6050*/  ISETP.GT.AND P2, PT, R0, 0x59, P1 ;  /* 0x000000590000780c */ /* 0x000fe20000f44270 */
[----:B------:R-:W-:Y:S02]  /*6060*/  BSSY B1, `(.L_x_246) ;  /* 0x0000005000017945 */ /* 0x000fe40003800000 */
[----:B------:R-:W-:-:S05]  /*6070*/  FFMA R3, R70, R154, R3 ;  /* 0x0000009a46037223 */ /* 0x000fca0000000003 */
[----:B------:R0:W-:Y:S05]  /*6080*/  @P3 STG.E desc[UR36][R8.64+0x160], R3 ;  /* 0x0001600308003986 */ /* 0x0001ea000c101924 */
[----:B------:R-:W-:Y:S05]  /*6090*/  @!P2 BRA `(.L_x_247) ;  /* 0x000000000004a947 */ /* 0x000fea0003800000 */
[----:B------:R0:W5:Y:S02]  /*60a0*/  LDG.E.LTC128B R174, desc[UR36][R10.64+0x164] ;  /* 0x000164240aae7981 */ /* 0x000164000c1e1920 */
.L_x_247:
[----:B------:R-:W-:Y:S05]  /*60b0*/  BSYNC B1 ;  /* 0x0000000000017941 */ /* 0x000fea0003800000 */
.L_x_246:
[----:B-----5:R-:W-:Y:S01]  /*60c0*/  FMUL R12, R174, R155 ;  /* 0x0000009bae0c7220 */ /* 0x020fe20000400000 */
[----:B------:R-:W-:Y:S01]  /*60d0*/  ISETP.GT.AND P3, PT, R0, 0x60, P0 ;  /* 0x000000600000780c */ /* 0x000fe20000764270 */
[----:B------:R-:W-:Y:S02]  /*60e0*/  BSSY B1, `(.L_x_248) ;  /* 0x0000005000017945 */ /* 0x000fe40003800000 */
[----:B------:R-:W-:-:S05]  /*60f0*/  FFMA R71, R71, R154, R12 ;  /* 0x0000009a47477223 */ /* 0x000fca000000000c */
[----:B------:R0:W-:Y:S05]  /*6100*/  @P2 STG.E desc[UR36][R8.64+0x164], R71 ;  /* 0x0001644708002986 */ /* 0x0001ea000c101924 */
[----:B------:R-:W-:Y:S05]  /*6110*/  @!P3 BRA `(.L_x_249) ;  /* 0x000000000004b947 */ /* 0x000fea0003800000 */
[----:B------:R0:W5:Y:S02]  /*6120*/  LDG.E.LTC128B R174, desc[UR36][R4.64+0x180] ;  /* 0x0001802404ae7981 */ /* 0x000164000c1e1920 */
.L_x_249:
[----:B------:R-:W-:Y:S05]  /*6130*/  BSYNC B1 ;  /* 0x0000000000017941 */ /* 0x000fea0003800000 */
.L_x_248:
[----:B0----5:R-:W-:Y:S01]  /*6140*/  FMUL R3, R174, R155 ;  /* 0x0000009bae037220 */ /* 0x021fe20000400000 */
[----:B------:R-:W-:Y:S01]  /*6150*/  ISETP.GT.AND P2, PT, R0, 0x61, P0 ;  /* 0x000000610000780c */ /* 0x000fe20000744270 */
[----:B------:R-:W-:Y:S02]  /*6160*/  BSSY B1, `(.L_x_250) ;  /* 0x0000005000017945 */ /* 0x000fe40003800000 */
[----:B------:R-:W-:-:S05]  /*6170*/  FFMA R3, R72, R154, R3 ;  /* 0x0000009a48037223 */ /* 0x000fca0000000003 */
[----:B------:R0:W-:Y:S05]  /*6180*/  @P3 STG.E desc[UR36][R6.64+0x180], R3 ;  /* 0x0001800306003986 */ /* 0x0001ea000c101924 */
[----:B------:R-:W-:Y:S05]  /*6190*/  @!P2 BRA `(.L_x_251) ;  /* 0x000000000004a947 */ /* 0x000fea0003800000 */
[----:B------:R0:W5:Y:S02]  /*61a0*/  LDG.E.LTC128B R174, desc[UR36][R4.64+0x184] ;  /* 0x0001842404ae7981 */ /* 0x000164000c1e1920 */
.L_x_251:
[----:B------:R-:W-:Y:S05]  /*61b0*/  BSYNC B1 ;  /* 0x0000000000017941 */ /* 0x000fea0003800000 */
.L_x_250:
[----:B-----5:R-:W-:Y:S01]  /*61c0*/  FMUL R12, R174, R155 ;  /* 0x0000009bae0c7220 */ /* 0x020fe20000400000 */
[----:B------:R-:W-:Y:S01]  /*61d0*/  ISETP.GT.AND P3, PT, R0, 0x60, P1 ;  /* 0x000000600000780c */ /* 0x000fe20000f64270 */
[----:B------:R-:W-:Y:S02]  /*61e0*/  BSSY B1, `(.L_x_252) ;  /* 0x0000005000017945 */ /* 0x000fe40003800000 */
[----:B------:R-:W-:-:S05]  /*61f0*/  FFMA R73, R73, R154, R12 ;  /* 0x0000009a49497223 */ /* 0x000fca000000000c */
[----:B------:R0:W-:Y:S05]  /*6200*/  @P2 STG.E desc[UR36][R6.64+0x184], R73 ;  /* 0x0001844906002986 */ /* 0x0001ea000c101924 */
[----:B------:R-:W-:Y:S05]  /*6210*/  @!P3 BRA `(.L_x_253) ;  /* 0x000000000004b947 */ /* 0x000fea0003800000 */
[----:B------:R0:W5:Y:S02]  /*6220*/  LDG.E.LTC128B R174, desc[UR36][R10.64+0x180] ;  /* 0x000180240aae7981 */ /* 0x000164000c1e1920 */
.L_x_253:
[----:B------:R-:W-:Y:S05]  /*6230*/  BSYNC B1 ;  /* 0x0000000000017941 */ /* 0x000fea0003800000 */
.L_x_252:
[----:B0----5:R-:W-:Y:S01]  /*6240*/  FMUL R3, R174, R155 ;  /* 0x0000009bae037220 */ /* 0x021fe20000400000 */
[----:B------:R-:W-:Y:S01]  /*6250*/  ISETP.GT.AND P2, PT, R0, 0x61, P1 ;  /* 0x000000610000780c */ /* 0x000fe20000f44270 */
[----:B------:R-:W-:Y:S02]  /*6260*/  BSSY B1, `(.L_x_254) ;  /* 0x0000005000017945 */ /* 0x000fe40003800000 */
[----:B------:R-:W-:-:S05]  /*6270*/  FFMA R3, R74, R154, R3 ;  /* 0x0000009a4a037223 */ /* 0x000fca0000000003 */
[----:B------:R0:W-:Y:S05]  /*6280*/  @P3 STG.E desc[UR36][R8.64+0x180], R3 ;  /* 0x0001800308003986 */ /* 0x0001ea000c101924 */
[----:B------:R-:W-:Y:S05]  /*6290*/  @!P2 BRA `(.L_x_255) ;  /* 0x000000000004a947 */ /* 0x000fea0003800000 */
[----:B------:R0:W5:Y:S02]  /*62a0*/  LDG.E.LTC128B R174, desc[UR36][R10.64+0x184] ;  /* 0x000184240aae7981 */ /* 0x000164000c1e1920 */
.L_x_255:
[----:B------:R-:W-:Y:S05]  /*62b0*/  BSYNC B1 ;  /* 0x0000000000017941 */ /* 0x000fea0003800000 */
.L_x_254:
[----:B-----5:R-:W-:Y:S01]  /*62c0*/  FMUL R12, R174, R155 ;  /* 0x0000009bae0c7220 */ /* 0x020fe20000400000 */
[----:B------:R-:W-:Y:S01]  /*62d0*/  ISETP.GT.AND P3, PT, R0, 0x68, P0 ;  /* 0x000000680000780c */ /* 0x000fe20000764270 */
[----:B------:R-:W-:Y:S02]  /*62e0*/  BSSY B1, `(.L_x_256) ;  /* 0x0000005000017945 */ /* 0x000fe40003800000 */
[----:B------:R-:W-:-:S05]  /*62f0*/  FFMA R75, R75, R154, R12 ;  /* 0x0000009a4b4b7223 */ /* 0x000fca000000000c */
[----:B------:R0:W-:Y:S05]  /*6300*/  @P2 STG.E desc[UR36][R8.64+0x184], R75 ;  /* 0x0001844b08002986 */ /* 0x0001ea000c101924 */
[----:B------:R-:W-:Y:S05]  /*6310*/  @!P3 BRA `(.L_x_257) ;  /* 0x000000000004b947 */ /* 0x000fea0003800000 */
[----:B------:R0:W5:Y:S02]  /*6320*/  LDG.E.LTC128B R174, desc[UR36][R4.64+0x1a0] ;  /* 0x0001a02404ae7981 */ /* 0x000164000c1e1920 */
.L_x_257:
[----:B------:R-:W-:Y:S05]  /*6330*/  BSYNC B1 ;  /* 0x0000000000017941 */ /* 0x000fea0003800000 */
.L_x_256:
[----:B0----5:R-:W-:Y:S01]  /*6340*/  FMUL R3, R174, R155 ;  /* 0x0000009bae037220 */ /* 0x021fe20000400000 */
[----:B------:R-:W-:Y:S01]  /*6350*/  ISETP.GT.AND P2, PT, R0, 0x69, P0 ;  /* 0x000000690000780c */ /* 0x000fe20000744270 */
[----:B------:R-:W-:Y:S02]  /*6360*/  BSSY B1, `(.L_x_258) ;  /* 0x0000005000017945 */ /* 0x000fe40003800000 */
[----:B------:R-:W-:-:S05]  /*6370*/  FFMA R3, R76, R154, R3 ;  /* 0x0000009a4c037223 */ /* 0x000fca0000000003 */
[----:B------:R0:W-:Y:S05]  /*6380*/  @P3 STG.E desc[UR36][R6.64+0x1a0], R3 ;  /* 0x0001a00306003986 */ /* 0x0001ea000c101924 */
[----:B------:R-:W-:Y:S05]  /*6390*/  @!P2 BRA `(.L_x_259) ;  /* 0x000000000004a947 */ /* 0x000fea0003800000 */
[----:B------:R0:W5:Y:S02]  /*63a0*/  LDG.E.LTC128B R174, desc[UR36][R4.64+0x1a4] ;  /* 0x0001a42404ae7981 */ /* 0x000164000c1e1920 */
.L_x_259:
[----:B------:R-:W-:Y:S05]  /*63b0*/  BSYNC B1 ;  /* 0x0000000000017941 */ /* 0x000fea0003800000 */
.L_x_258:
[----:B-----5:R-:W-:Y:S01]  /*63c0*/  FMUL R12, R174, R155 ;  /* 0x0000009bae0c7220 */ /* 0x020fe20000400000 */
[----:B------:R-:W-:Y:S01]  /*63d0*/  ISETP.GT.AND P3, PT, R0, 0x68, P1 ;  /* 0x000000680000780c */ /* 0x000fe20000f64270 */
[----:B------:R-:W-:Y:S02]  /*63e0*/  BSSY B1, `(.L_x_260) ;  /* 0x0000005000017945 */ /* 0x000fe40003800000 */
[----:B------:R-:W-:-:S05]  /*63f0*/  FFMA R77, R77, R154, R12 ;  /* 0x0000009a4d4d7223 */ /* 0x000fca000000000c */
[----:B------:R0:W-:Y:S05]  /*6400*/  @P2 STG.E desc[UR36][R6.64+0x1a4], R77 ;  /* 0x0001a44d06002986 */ /* 0x0001ea000c101924 */
[----:B------:R-:W-:Y:S05]  /*6410*/  @!P3 BRA `(.L_x_261) ;  /* 0x000000000004b947 */ /* 0x000fea0003800000 */
[----:B------:R0:W5:Y:S02]  /*6420*/  LDG.E.LTC128B R174, desc[UR36][R10.64+0x1a0] ;  /* 0x0001a0240aae7981 */ /* 0x000164000c1e1920 */
.L_x_261:
[----:B------:R-:W-:Y:S05]  /*6430*/  BSYNC B1 ;  /* 0x0000000000017941 */ /* 0x000fea0003800000 */
.L_x_260:
[----:B0----5:R-:W-:Y:S01]  /*6440*/  FMUL R3, R174, R155 ;  /* 0x0000009bae037220 */ /* 0x021fe20000400000 */
[----:B------:R-:W-:Y:S01]  /*6450*/  ISETP.GT.AND P2, PT, R0, 0x69, P1 ;  /* 0x000000690000780c */ /* 0x000fe20000f44270 */
[----:B------:R-:W-:Y:S02]  /*6460*/  BSSY B1, `(.L_x_262) ;  /* 0x0000005000017945 */ /* 0x000fe40003800000 */
[----:B------:R-:W-:-:S05]  /*6470*/  FFMA R3, R78, R154, R3 ;  /* 0x0000009a4e037223 */ /* 0x000fca0000000003 */
[----:B------:R0:W-:Y:S05]  /*6480*/  @P3 STG.E desc[UR36][R8.64+0x1a0], R3 ;  /* 0x0001a00308003986 */ /* 0x0001ea000c101924 */
[----:B------:R-:W-:Y:S05]  /*6490*/  @!P2 BRA `(.L_x_263) ;  /* 0x000000000004a947 */ /* 0x000fea0003800000 */
[----:B------:R0:W5:Y:S02]  /*64a0*/  LDG.E.LTC128B R174, desc[UR36][R10.64+0x1a4] ;  /* 0x0001a4240aae7981 */ /* 0x000164000c1e1920 */
.L_x_263:
[----:B------:R-:W-:Y:S05]  /*64b0*/  BSYNC B1 ;  /* 0x0000000000017941 */ /* 0x000fea0003800000 */
.L_x_262:
[----:B-----5:R-:W-:Y:S01]  /*64c0*/  FMUL R12, R174, R155 ;  /* 0x0000009bae0c7220 */ /* 0x020fe20000400000 */
[----:B------:R-:W-:Y:S01]  /*64d0*/  ISETP.GT.AND P3, PT, R0, 0x70, P0 ;  /* 0x000000700000780c */ /* 0x000fe20000764270 */
[----:B------:R-:W-:Y:S02]  /*64e0*/  BSSY B1, `(.L_x_264) ;  /* 0x0000005000017945 */ /* 0x000fe40003800000 */
[----:B------:R-:W-:-:S05]  /*64f0*/  FFMA R79, R79, R154, R12 ;  /* 0x0000009a4f4f7223 */ /* 0x000fca000000000c */
[----:B------:R0:W-:Y:S05]  /*6500*/  @P2 STG.E desc[UR36][R8.64+0x1a4], R79 ;  /* 0x0001a44f08002986 */ /* 0x0001ea000c101924 */
[----:B------:R-:W-:Y:S05]  /*6510*/  @!P3 BRA `(.L_x_265) ;  /* 0x000000000004b947 */ /* 0x000fea0003800000 */
[----:B------:R0:W5:Y:S02]  /*6520*/  LDG.E.LTC128B R174, desc[UR36][R4.64+0x1c0] ;  /* 0x0001c02404ae7981 */ /* 0x000164000c1e1920 */
.L_x_265:
[----:B------:R-:W-:Y:S05]  /*6530*/  BSYNC B1 ;  /* 0x0000000000017941 */ /* 0x000fea0003800000 */
.L_x_264:
[----:B0----5:R-:W-:Y:S01]  /*6540*/  FMUL R3, R174, R155 ;  /* 0x0000009bae037220 */ /* 0x021fe20000400000 */
[----:B------:R-:W-:Y:S01]  /*6550*/  ISETP.GT.AND P2, PT, R0, 0x71, P0 ;  /* 0x000000710000780c */ /* 0x000fe20000744270 */
[----:B------:R-:W-:Y:S02]  /*6560*/  BSSY B1, `(.L_x_266) ;  /* 0x0000005000017945 */ /* 0x000fe40003800000 */
[----:B------:R-:W-:-:S05]  /*6570*/  FFMA R3, R80, R154, R3 ;  /* 0x0000009a50037223 */ /* 0x000fca0000000003 */
[----:B------:R0:W-:Y:S05]  /*6580*/  @P3 STG.E desc[UR36][R6.64+0x1c0], R3 ;  /* 0x0001c00306003986 */ /* 0x0001ea000c101924 */
[----:B------:R-:W-:Y:S05]  /*6590*/  @!P2 BRA `(.L_x_267) ;  /* 0x000000000004a947 */ /* 0x000fea0003800000 */
[----:B------:R0:W5:Y:S02]  /*65a0*/  LDG.E.LTC128B R174, desc[UR36][R4.64+0x1c4] ;  /* 0x0001c42404ae7981 */ /* 0x000164000c1e1920 */
.L_x_267:
[----:B------:R-:W-:Y:S05]  /*65b0*/  BSYNC B1 ;  /* 0x0000000000017941 */ /* 0x000fea0003800000 */
.L_x_266:
[----:B-----5:R-:W-:Y:S01]  /*65c0*/  FMUL R12, R174, R155 ;  /* 0x0000009bae0c7220 */ /* 0x020fe20000400000 */
[----:B------:R-:W-:Y:S01]  /*65d0*/  ISETP.GT.AND P3, PT, R0, 0x70, P1 ;  /* 0x000000700000780c */ /* 0x000fe20000f64270 */
[----:B------:R-:W-:Y:S02]  /*65e0*/  BSSY B1, `(.L_x_268) ;  /* 0x0000005000017945 */ /* 0x000fe40003800000 */
[----:B------:R-:W-:-:S05]  /*65f0*/  FFMA R81, R81, R154, R12 ;  /* 0x0000009a51517223 */ /* 0x000fca000000000c */
[----:B------:R0:W-:Y:S05]  /*6600*/  @P2 STG.E desc[UR36][R6.64+0x1c4], R81 ;  /* 0x0001c45106002986 */ /* 0x0001ea000c101924 */
[----:B------:R-:W-:Y:S05]  /*6610*/  @!P3 BRA `(.L_x_269) ;  /* 0x000000000004b947 */ /* 0x000fea0003800000 */
[----:B------:R0:W5:Y:S02]  /*6620*/  LDG.E.LTC128B R174, desc[UR36][R10.64+0x1c0] ;  /* 0x0001c0240aae7981 */ /* 0x000164000c1e1920 */
.L_x_269:
[----:B------:R-:W-:Y:S05]  /*6630*/  BSYNC B1 ;  /* 0x0000000000017941 */ /* 0x000fea0003800000 */
.L_x_268:
[----:B0----5:R-:W-:Y:S01]  /*6640*/  FMUL R3, R174, R155 ;  /* 0x0000009bae037220 */ /* 0x021fe20000400000 */
[----:B------:R-:W-:Y:S01]  /*6650*/  ISETP.GT.AND P2, PT, R0, 0x71, P1 ;  /* 0x000000710000780c */ /* 0x000fe20000f44270 */
[----:B------:R-:W-:Y:S02]  /*6660*/  BSSY B1, `(.L_x_270) ;  /* 0x0000005000017945 */ /* 0x000fe40003800000 */
[----:B------:R-:W-:-:S05]  /*6670*/  FFMA R3, R82, R154, R3 ;  /* 0x0000009a52037223 */ /* 0x000fca0000000003 */
[----:B------:R0:W-:Y:S05]  /*6680*/  @P3 STG.E desc[UR36][R8.64+0x1c0], R3 ;  /* 0x0001c00308003986 */ /* 0x0001ea000c101924 */
[----:B------:R-:W-:Y:S05]  /*6690*/  @!P2 BRA `(.L_x_271) ;  /* 0x000000000004a947 */ /* 0x000fea0003800000 */
[----:B------:R0:W5:Y:S02]  /*66a0*/  LDG.E.LTC128B R174, desc[UR36][R10.64+0x1c4] ;  /* 0x0001c4240aae7981 */ /* 0x000164000c1e1920 */
.L_x_271:
[----:B------:R-:W-:Y:S05]  /*66b0*/  BSYNC B1 ;  /* 0x0000000000017941 */ /* 0x000fea0003800000 */
.L_x_270:
[----:B-----5:R-:W-:Y:S01]  /*66c0*/  FMUL R12, R174, R155 ;  /* 0x0000009bae0c7220 */ /* 0x020fe20000400000 */
[----:B------:R-:W-:Y:S01]  /*66d0*/  ISETP.GT.AND P3, PT, R0, 0x78, P0 ;  /* 0x000000780000780c */ /* 0x000fe20000764270 */
[----:B------:R-:W-:Y:S02]  /*66e0*/  BSSY B1, `(.L_x_272) ;  /* 0x0000005000017945 */ /* 0x000fe40003800000 */
[----:B------:R-:W-:-:S05]  /*66f0*/  FFMA R83, R83, R154, R12 ;  /* 0x0000009a53537223 */ /* 0x000fca000000000c */
[----:B------:R0:W-:Y:S05]  /*6700*/  @P2 STG.E desc[UR36][R8.64+0x1c4], R83 ;  /* 0x0001c45308002986 */ /* 0x0001ea000c101924 */
[----:B------:R-:W-:Y:S05]  /*6710*/  @!P3 BRA `(.L_x_273) ;  /* 0x000000000004b947 */ /* 0x000fea0003800000 */
[----:B------:R0:W5:Y:S02]  /*6720*/  LDG.E.LTC128B R174, desc[UR36][R4.64+0x1e0] ;  /* 0x0001e02404ae7981 */ /* 0x000164000c1e1920 */
.L_x_273:
[----:B------:R-:W-:Y:S05]  /*6730*/  BSYNC B1 ;  /* 0x0000000000017941 */ /* 0x000fea0003800000 */
.L_x_272:
[----:B0----5:R-:W-:Y:S01]  /*6740*/  FMUL R3, R174, R155 ;  /* 0x0000009bae037220 */ /* 0x021fe20000400000 */
[----:B------:R-:W-:Y:S01]  /*6750*/  ISETP.GT.AND P0, PT, R0, 0x79, P0 ;  /* 0x000000790000780c */ /* 0x000fe20000704270 */
[----:B------:R-:W-:Y:S02]  /*6760*/  BSSY B1, `(.L_x_274) ;  /* 0x0000005000017945 */ /* 0x000fe40003800000 */
[----:B------:R-:W-:-:S05]  /*6770*/  FFMA R3, R84, R154, R3 ;  /* 0x0000009a54037223 */ /* 0x000fca0000000003 */
[----:B------:R0:W-:Y:S05]  /*6780*/  @P3 STG.E desc[UR36][R6.64+0x1e0], R3 ;  /* 0x0001e00306003986 */ /* 0x0001ea000c101924 */
[----:B------:R-:W-:Y:S05]  /*6790*/  @!P0 BRA `(.L_x_275) ;  /* 0x0000000000048947 */ /* 0x000fea0003800000 */
[----:B------:R0:W5:Y:S02]  /*67a0*/  LDG.E.LTC128B R174, desc[UR36][R4.64+0x1e4] ;  /* 0x0001e42404ae7981 */ /* 0x000164000c1e1920 */
.L_x_275:
[----:B------:R-:W-:Y:S05]  /*67b0*/  BSYNC B1 ;  /* 0x0000000000017941 */ /* 0x000fea0003800000 */
.L_x_274:
[----:B0-2--5:R-:W-:Y:S01]  /*67c0*/  FMUL R4, R174, R155 ;  /* 0x0000009bae047220 */ /* 0x025fe20000400000 */
[----:B------:R-:W-:Y:S01]  /*67d0*/  ISETP.GT.AND P2, PT, R0, 0x78, P1 ;  /* 0x000000780000780c */ /* 0x000fe20000f44270 */
[----:B------:R-:W-:Y:S02]  /*67e0*/  BSSY B1, `(.L_x_276) ;  /* 0x0000005000017945 */ /* 0x000fe40003800000 */
[----:B------:R-:W-:-:S05]  /*67f0*/  FFMA R85, R85, R154, R4 ;  /* 0x0000009a55557223 */ /* 0x000fca0000000004 */
[----:B------:R0:W-:Y:S05]  /*6800*/  @P0 STG.E desc[UR36][R6.64+0x1e4], R85 ;  /* 0x0001e45506000986 */ /* 0x0001ea000c101924 */
[----:B------:R-:W-:Y:S05]  /*6810*/  @!P2 BRA `(.L_x_277) ;  /* 0x000000000004a947 */ /* 0x000fea0003800000 */
[----:B------:R2:W5:Y:S02]  /*6820*/  LDG.E.LTC128B R174, desc[UR36][R10.64+0x1e0] ;  /* 0x0001e0240aae7981 */ /* 0x000564000c1e1920 */
.L_x_277:
[----:B------:R-:W-:Y:S05]  /*6830*/  BSYNC B1 ;  /* 0x0000000000017941 */ /* 0x000fea0003800000 */
.L_x_276:
[----:B-----5:R-:W-:Y:S01]  /*6840*/  FMUL R3, R174, R155 ;  /* 0x0000009bae037220 */ /* 0x020fe20000400000 */
[----:B------:R-:W-:Y:S01]  /*6850*/  @P2 IMAD.MOV.U32 R4, RZ, RZ, R8 ;  /* 0x000000ffff042224 */ /* 0x000fe200078e0008 */
[----:B------:R-:W-:Y:S01]  /*6860*/  @P2 MOV R5, R9 ;  /* 0x0000000900052202 */ /* 0x000fe20000000f00 */
[----:B------:R-:W-:Y:S01]  /*6870*/  BSSY B1, `(.L_x_278) ;  /* 0x0000006000017945 */ /* 0x000fe20003800000 */
[----:B------:R-:W-:Y:S01]  /*6880*/  FFMA R3, R86, R154, R3 ;  /* 0x0000009a56037223 */ /* 0x000fe20000000003 */
[----:B------:R-:W-:-:S04]  /*6890*/  ISETP.GT.AND P1, PT, R0, 0x79, P1 ;  /* 0x000000790000780c */ /* 0x000fc80000f24270 */
[----:B------:R0:W-:Y:S09]  /*68a0*/  @P2 STG.E desc[UR36][R4.64+0x1e0], R3 ;  /* 0x0001e00304002986 */ /* 0x0001f2000c101924 */
[----:B------:R-:W-:Y:S05]  /*68b0*/  @!P1 BRA `(.L_x_279) ;  /* 0x0000000000049947 */ /* 0x000fea0003800000 */
[----:B------:R0:W5:Y:S02]  /*68c0*/  LDG.E.LTC128B R174, desc[UR36][R10.64+0x1e4] ;  /* 0x0001e4240aae7981 */ /* 0x000164000c1e1920 */
.L_x_279:
[----:B------:R-:W-:Y:S05]  /*68d0*/  BSYNC B1 ;  /* 0x0000000000017941 */ /* 0x000fea0003800000 */
.L_x_278:
[----:B-----5:R-:W-:-:S04]  /*68e0*/  FMUL R174, R174, R155 ;  /* 0x0000009baeae7220 */ /* 0x020fc80000400000 */
[----:B------:R-:W-:Y:S01]  /*68f0*/  FFMA R87, R87, R154, R174 ;  /* 0x0000009a57577223 */ /* 0x000fe200000000ae */
[----:B------:R-:W-:Y:S06]  /*6900*/  @!P1 BRA `(.L_x_280) ;  /* 0x0000001c002c9947 */ /* 0x000fec0003800000 */
[----:B------:R0:W-:Y:S01]  /*6910*/  STG.E desc[UR36][R8.64+0x1e4], R87 ;  /* 0x0001e45708007986 */ /* 0x0001e2000c101924 */
[----:B------:R-:W-:Y:S05]  /*6920*/  BRA `(.L_x_280) ;  /* 0x0000001c00247947 */ /* 0x000fea0003800000 */
.L_x_29:
[----:B------:R-:W-:Y:S01]  /*6930*/  ULDC.64 UR4, c[0x0][0x5c0] ;  /* 0x0001700000047ab9 */ /* 0x000fe20000000a00 */
[----:B------:R-:W-:Y:S01]  /*6940*/  ISETP.GT.AND P4, PT, R0, 0x1, P0 ;  /* 0x000000010000780c */ /* 0x000fe20000784270 */
[-C--:B------:R-:W-:Y:S01]  /*6950*/  FMUL R13, R88, R154.reuse ;  /* 0x0000009a580d7220 */ /* 0x080fe20000400000 */
[----:B------:R-:W-:Y:S01]  /*6960*/  LEA R8, P1, R168, UR4, 0x2 ;  /* 0x00000004a8087c11 */ /* 0x000fe2000f8210ff */
[----:B------:R-:W-:Y:S01]  /*6970*/  IMAD.SHL.U32 R7, R4, 0x20, RZ ;  /* 0x0000002004077824 */ /* 0x000fe200078e00ff */
[----:B------:R-:W-:Y:S01]  /*6980*/  ISETP.GT.AND P2, PT, R3, 0x8, PT ;  /* 0x000000080300780c */ /* 0x000fe20003f44270 */
[-C--:B------:R-:W-:Y:S01]  /*6990*/  FMUL R89, R89, R154.reuse ;  /* 0x0000009a59597220 */ /* 0x080fe20000400000 */
[----:B------:R-:W-:Y:S01]  /*69a0*/  LEA.HI.X R9, R168, UR5, R171, 0x2, P1 ;  /* 0x00000005a8097c11 */ /* 0x000fe200088f14ab */
[-C--:B------:R-:W-:Y:S01]  /*69b0*/  FMUL R91, R91, R154.reuse ;  /* 0x0000009a5b5b7220 */ /* 0x080fe20000400000 */
[----:B------:R-:W-:Y:S01]  /*69c0*/  ISETP.GT.AND P1, PT, R0, RZ, P2 ;  /* 0x000000ff0000720c */ /* 0x000fe20001724270 */
[-C--:B------:R-:W-:Y:S01]  /*69d0*/  FMUL R15, R92, R154.reuse ;  /* 0x0000009a5c0f7220 */ /* 0x080fe20000400000 */
[----:B------:R-:W-:Y:S01]  /*69e0*/  SHF.L.U64.HI R6, R4, 0x5, R5 ;  /* 0x0000000504067819 */ /* 0x000fe20000010205 */
[----:B------:R0:W-:Y:S01]  /*69f0*/  @P3 STG.E desc[UR36][R8.64], R13 ;  /* 0x0000000d08003986 */ /* 0x0001e2000c101924 */
[C---:B------:R-:W-:Y:S01]  /*6a00*/  ISETP.GT.AND P3, PT, R0.reuse, 0x1, P2 ;  /* 0x000000010000780c */ /* 0x040fe20001764270 */
[----:B------:R-:W-:Y:S01]  /*6a10*/  FMUL R93, R93, R154 ;  /* 0x0000009a5d5d7220 */ /* 0x000fe20000400000 */
[----:B------:R-:W-:Y:S01]  /*6a20*/  IADD3 R10, P5, R7, R8, RZ ;  /* 0x00000008070a7210 */ /* 0x000fe20007fbe0ff */
[----:B------:R-:W-:Y:S01]  /*6a30*/  @P4 STG.E desc[UR36][R8.64+0x4], R89 ;  /* 0x0000045908004986 */ /* 0x000fe2000c101924 */
[----:B------:R-:W-:Y:S01]  /*6a40*/  ISETP.GT.AND P4, PT, R0, 0x8, P0 ;  /* 0x000000080000780c */ /* 0x000fe20000784270 */
[-C--:B------:R-:W-:Y:S01]  /*6a50*/  FMUL R21, R94, R154.reuse ;  /* 0x0000009a5e157220 */ /* 0x080fe20000400000 */
[-C--:B------:R-:W-:Y:S01]  /*6a60*/  FMUL R95, R95, R154.reuse ;  /* 0x0000009a5f5f7220 */ /* 0x080fe20000400000 */
[----:B------:R-:W-:Y:S01]  /*6a70*/  IMAD.X R11, R6, 0x1, R9, P5 ;  /* 0x00000001060b7824 */ /* 0x000fe200028e0609 */
[----:B------:R-:W-:Y:S01]  /*6a80*/  ISETP.GT.AND P5, PT, R0, 0x9, P0 ;  /* 0x000000090000780c */ /* 0x000fe200007a4270 */
[-C--:B------:R-:W-:Y:S01]  /*6a90*/  FMUL R97, R97, R154.reuse ;  /* 0x0000009a61617220 */ /* 0x080fe20000400000 */
[-C--:B------:R-:W-:Y:S01]  /*6aa0*/  FMUL R99, R99, R154.reuse ;  /* 0x0000009a63637220 */ /* 0x080fe20000400000 */
[-C--:B0-----:R-:W-:Y:S01]  /*6ab0*/  FMUL R13, R90, R154.reuse ;  /* 0x0000009a5a0d7220 */ /* 0x081fe20000400000 */
[-C--:B------:R-:W-:Y:S01]  /*6ac0*/  FMUL R101, R101, R154.reuse ;  /* 0x0000009a65657220 */ /* 0x080fe20000400000 */
[-C--:B------:R-:W-:Y:S01]  /*6ad0*/  FMUL R103, R103, R154.reuse ;  /* 0x0000009a67677220 */ /* 0x080fe20000400000 */
[-C--:B------:R-:W-:Y:S01]  /*6ae0*/  FMUL R105, R105, R154.reuse ;  /* 0x0000009a69697220 */ /* 0x080fe20000400000 */
[-C--:B------:R-:W-:Y:S01]  /*6af0*/  FMUL R107, R107, R154.reuse ;  /* 0x0000009a6b6b7220 */ /* 0x080fe20000400000 */
[----:B------:R0:W-:Y:S01]  /*6b00*/  @P1 STG.E desc[UR36][R10.64], R13 ;  /* 0x0000000d0a001986 */ /* 0x0001e2000c101924 */
[C---:B------:R-:W-:Y:S01]  /*6b10*/  ISETP.GT.AND P1, PT, R0.reuse, 0x8, P2 ;  /* 0x000000080000780c */ /* 0x040fe20001724270 */
[-C--:B------:R-:W-:Y:S01]  /*6b20*/  FMUL R109, R109, R154.reuse ;  /* 0x0000009a6d6d7220 */ /* 0x080fe20000400000 */
[-C--:B------:R-:W-:Y:S01]  /*6b30*/  FMUL R111, R111, R154.reuse ;  /* 0x0000009a6f6f7220 */ /* 0x080fe20000400000 */
[----:B------:R-:W-:Y:S01]  /*6b40*/  @P3 STG.E desc[UR36][R10.64+0x4], R91 ;  /* 0x0000045b0a003986 */ /* 0x000fe2000c101924 */
[C---:B------:R-:W-:Y:S01]  /*6b50*/  ISETP.GT.AND P3, PT, R0.reuse, 0x9, P2 ;  /* 0x000000090000780c */ /* 0x040fe20001764270 */
[-C--:B------:R-:W-:Y:S01]  /*6b60*/  FMUL R113, R113, R154.reuse ;  /* 0x0000009a71717220 */ /* 0x080fe20000400000 */
[-C--:B------:R-:W-:Y:S01]  /*6b70*/  FMUL R115, R115, R154.reuse ;  /* 0x0000009a73737220 */ /* 0x080fe20000400000 */
[----:B------:R1:W-:Y:S01]  /*6b80*/  @P4 STG.E desc[UR36][R8.64+0x20], R15 ;  /* 0x0000200f08004986 */ /* 0x0003e2000c101924 */
[C---:B------:R-:W-:Y:S01]  /*6b90*/  ISETP.GT.AND P4, PT, R0.reuse, 0x10, P0 ;  /* 0x000000100000780c */ /* 0x040fe20000784270 */
[-C--:B------:R-:W-:Y:S01]  /*6ba0*/  FMUL R117, R117, R154.reuse ;  /* 0x0000009a75757220 */ /* 0x080fe20000400000 */
[-C--:B------:R-:W-:Y:S01]  /*6bb0*/  FMUL R119, R119, R154.reuse ;  /* 0x0000009a77777220 */ /* 0x080fe20000400000 */
[----:B------:R-:W-:Y:S01]  /*6bc0*/  @P5 STG.E desc[UR36][R8.64+0x24], R93 ;  /* 0x0000245d08005986 */ /* 0x000fe2000c101924 */
[----:B------:R-:W-:Y:S01]  /*6bd0*/  ISETP.GT.AND P5, PT, R0, 0x11, P0 ;  /* 0x000000110000780c */ /* 0x000fe200007a4270 */
[-C--:B0-----:R-:W-:Y:S01]  /*6be0*/  FMUL R13, R96, R154.reuse ;  /* 0x0000009a600d7220 */ /* 0x081fe20000400000 */
[-C--:B------:R-:W-:Y:S01]  /*6bf0*/  FMUL R121, R121, R154.reuse ;  /* 0x0000009a79797220 */ /* 0x080fe20000400000 */
[----:B------:R0:W-:Y:S01]  /*6c00*/  @P1 STG.E desc[UR36][R10.64+0x20], R21 ;  /* 0x000020150a001986 */ /* 0x0001e2000c101924 */
[C---:B------:R-:W-:Y:S01]  /*6c10*/  ISETP.GT.AND P1, PT, R0.reuse, 0x10, P2 ;  /* 0x000000100000780c */ /* 0x040fe20001724270 */
[-C--:B------:R-:W-:Y:S01]  /*6c20*/  FMUL R123, R123, R154.reuse ;  /* 0x0000009a7b7b7220 */ /* 0x080fe20000400000 */
[-C--:B------:R-:W-:Y:S01]  /*6c30*/  FMUL R125, R125, R154.reuse ;  /* 0x0000009a7d7d7220 */ /* 0x080fe20000400000 */
[----:B------:R-:W-:Y:S01]  /*6c40*/  @P3 STG.E desc[UR36][R10.64+0x24], R95 ;  /* 0x0000245f0a003986 */ /* 0x000fe2000c101924 */
[----:B------:R-:W-:Y:S01]  /*6c50*/  ISETP.GT.AND P3, PT, R0, 0x11, P2 ;  /* 0x000000110000780c */ /* 0x000fe20001764270 */
[-C--:B-1----:R-:W-:Y:S01]  /*6c60*/  FMUL R15, R98, R154.reuse ;  /* 0x0000009a620f7220 */ /* 0x082fe20000400000 */
        /* <DEDUP_REMOVED lines=26> */
[----:B------:R-:W-:Y:S01]  /*6e10*/  ISETP.GT.AND P1, PT, R0, 0x20, P2 ;  /* 0x000000200000780c */ /* 0x000fe20001724270 */
[-C--:B------:R-:W-:Y:S01]  /*6e20*/  FMUL R147, R147, R154.reuse ;  /* 0x0000009a93937220 */ /* 0x080fe20000400000 */
[----:B------:R-:W-:Y:S01]  /*6e30*/  SHF.L.U32 R23, R4, 0x9, RZ ;  /* 0x0000000904177819 */ /* 0x000fe200000006ff */
[----:B------:R-:W-:Y:S01]  /*6e40*/  @P3 STG.E desc[UR36][R10.64+0x64], R103 ;  /* 0x000064670a003986 */ /* 0x000fe2000c101924 */
[----:B------:R-:W-:Y:S01]  /*6e50*/  ISETP.GT.AND P3, PT, R0, 0x21, P2 ;  /* 0x000000210000780c */ /* 0x000fe20001764270 */
[-C--:B-1----:R-:W-:Y:S01]  /*6e60*/  FMUL R21, R106, R154.reuse ;  /* 0x0000009a6a157220 */ /* 0x082fe20000400000 */
[-C--:B------:R-:W-:Y:S01]  /*6e70*/  FMUL R149, R149, R154.reuse ;  /* 0x0000009a95957220 */ /* 0x080fe20000400000 */
[----:B------:R1:W-:Y:S01]  /*6e80*/  @P4 STG.E desc[UR36][R8.64+0x80], R15 ;  /* 0x0000800f08004986 */ /* 0x0003e2000c101924 */
[----:B------:R-:W-:Y:S01]  /*6e90*/  ISETP.GT.AND P4, PT, R0, 0x28, P0 ;  /* 0x000000280000780c */ /* 0x000fe20000784270 */
[-C--:B------:R-:W-:Y:S01]  /*6ea0*/  FMUL R151, R151, R154.reuse ;  /* 0x0000009a97977220 */ /* 0x080fe20000400000 */
[----:B------:R-:W-:Y:S01]  /*6eb0*/  SHF.L.U64.HI R5, R4, 0x9, R5 ;  /* 0x0000000904057819 */ /* 0x000fe20000010205 */
        /* <DEDUP_REMOVED lines=86> */
[----:B------:R-:W-:-:S02]  /*7420*/  FMUL R87, R87, R154 ;  /* 0x0000009a57577220 */ /* 0x000fc40000400000 */
[----:B------:R-:W-:Y:S01]  /*7430*/  @P3 STG.E desc[UR36][R10.64+0x124], R127 ;  /* 0x0001247f0a003986 */ /* 0x000fe2000c101924 */
[----:B------:R-:W-:Y:S01]  /*7440*/  ISETP.GT.AND P3, PT, R0, 0x51, P2 ;  /* 0x000000510000780c */ /* 0x000fe20001764270 */
[----:B-1----:R-:W-:Y:S02]  /*7450*/  FMUL R21, R130, R154 ;  /* 0x0000009a82157220 */ /* 0x002fe40000400000 */
[----:B------:R1:W-:Y:S01]  /*7460*/  @P4 STG.E desc[UR36][R8.64+0x140], R15 ;  /* 0x0001400f08004986 */ /* 0x0003e2000c101924 */
[----:B------:R-:W-:-:S03]  /*7470*/  ISETP.GT.AND P4, PT, R0, 0x58, P0 ;  /* 0x000000580000780c */ /* 0x000fc60000784270 */
[----:B------:R-:W-:Y:S01]  /*7480*/  @P5 STG.E desc[UR36][R8.64+0x144], R129 ;  /* 0x0001448108005986 */ /* 0x000fe2000c101924 */
[----:B------:R-:W-:Y:S01]  /*7490*/  ISETP.GT.AND P5, PT, R0, 0x59, P0 ;  /* 0x000000590000780c */ /* 0x000fe200007a4270 */
[----:B0-----:R-:W-:Y:S02]  /*74a0*/  FMUL R13, R132, R154 ;  /* 0x0000009a840d7220 */ /* 0x001fe40000400000 */
[----:B------:R0:W-:Y:S01]  /*74b0*/  @P1 STG.E desc[UR36][R10.64+0x140], R21 ;  /* 0x000140150a001986 */ /* 0x0001e2000c101924 */
[----:B------:R-:W-:-:S03]  /*74c0*/  ISETP.GT.AND P1, PT, R0, 0x58, P2 ;  /* 0x000000580000780c */ /* 0x000fc60001724270 */
        /* <DEDUP_REMOVED lines=32> */
[-C--:B-1----:R-:W-:Y:S02]  /*76d0*/  FMUL R15, R146, R154.reuse ;  /* 0x0000009a920f7220 */ /* 0x082fe40000400000 */
[----:B------:R1:W-:Y:S01]  /*76e0*/  @P4 STG.E desc[UR36][R8.64+0x1c0], R13 ;  /* 0x0001c00d08004986 */ /* 0x0003e2000c101924 */
[C---:B------:R-:W-:Y:S02]  /*76f0*/  ISETP.GT.AND P4, PT, R0.reuse, 0x78, P0 ;  /* 0x000000780000780c */ /* 0x040fe40000784270 */
[----:B------:R-:W-:Y:S01]  /*7700*/  ISETP.GT.AND P0, PT, R0, 0x79, P0 ;  /* 0x000000790000780c */ /* 0x000fe20000704270 */
[----:B------:R-:W-:Y:S01]  /*7710*/  @P5 STG.E desc[UR36][R8.64+0x1c4], R145 ;  /* 0x0001c49108005986 */ /* 0x000fe2000c101924 */
[----:B0-----:R-:W-:-:S03]  /*7720*/  FMUL R21, R148, R154 ;  /* 0x0000009a94157220 */ /* 0x001fc60000400000 */
[----:B------:R0:W-:Y:S01]  /*7730*/  @P1 STG.E desc[UR36][R10.64+0x1c0], R15 ;  /* 0x0001c00f0a001986 */ /* 0x0001e2000c101924 */
[----:B------:R-:W-:-:S03]  /*7740*/  ISETP.GT.AND P1, PT, R3, 0x80, PT ;  /* 0x000000800300780c */ /* 0x000fc60003f24270 */
[----:B------:R-:W-:Y:S01]  /*7750*/  @P3 STG.E desc[UR36][R10.64+0x1c4], R147 ;  /* 0x0001c4930a003986 */ /* 0x000fe2000c101924 */
[C---:B------:R-:W-:Y:S02]  /*7760*/  ISETP.GT.AND P3, PT, R0.reuse, 0x78, P2 ;  /* 0x000000780000780c */ /* 0x040fe40001764270 */
[----:B------:R-:W-:Y:S01]  /*7770*/  ISETP.GT.AND P2, PT, R0, 0x79, P2 ;  /* 0x000000790000780c */ /* 0x000fe20001744270 */
[----:B------:R-:W-:Y:S01]  /*7780*/  @P4 STG.E desc[UR36][R8.64+0x1e0], R21 ;  /* 0x0001e01508004986 */ /* 0x000fe2000c101924 */
[----:B------:R-:W-:-:S03]  /*7790*/  IADD3 R12, P4, P5, R7, R8, R23 ;  /* 0x00000008070c7210 */ /* 0x000fc60007d9e017 */
[----:B------:R2:W-:Y:S01]  /*77a0*/  @P0 STG.E desc[UR36][R8.64+0x1e4], R149 ;  /* 0x0001e49508000986 */ /* 0x0005e2000c101924 */
[----:B------:R-:W-:Y:S01]  /*77b0*/  ISETP.GT.AND P0, PT, R3, 0x88, PT ;  /* 0x000000880300780c */ /* 0x000fe20003f04270 */
[-C--:B------:R-:W-:Y:S01]  /*77c0*/  FMUL R3, R150, R154.reuse ;  /* 0x0000009a96037220 */ /* 0x080fe20000400000 */
[----:B-1----:R-:W-:Y:S01]  /*77d0*/  IADD3.X R13, R6, R9, R5, P4, P5 ;  /* 0x00000009060d7210 */ /* 0x002fe200027ea405 */
[----:B0-----:R-:W-:Y:S01]  /*77e0*/  FMUL R15, R24, R154 ;  /* 0x0000009a180f7220 */ /* 0x001fe20000400000 */
[C---:B------:R-:W-:Y:S02]  /*77f0*/  ISETP.GT.AND P4, PT, R0.reuse, RZ, P1 ;  /* 0x000000ff0000720c */ /* 0x040fe40000f84270 */
[----:B------:R-:W-:Y:S01]  /*7800*/  IADD3 R4, P5, R23, R8, RZ ;  /* 0x0000000817047210 */ /* 0x000fe20007fbe0ff */
[----:B------:R0:W-:Y:S01]  /*7810*/  @P3 STG.E desc[UR36][R10.64+0x1e0], R3 ;  /* 0x0001e0030a003986 */ /* 0x0001e2000c101924 */
[----:B------:R-:W-:-:S03]  /*7820*/  ISETP.GT.AND P3, PT, R0, 0x1, P1 ;  /* 0x000000010000780c */ /* 0x000fc60000f64270 */
[----:B------:R-:W-:Y:S01]  /*7830*/  IMAD.X R5, R5, 0x1, R9, P5 ;  /* 0x0000000105057824 */ /* 0x000fe200028e0609 */
[----:B------:R1:W-:Y:S01]  /*7840*/  @P2 STG.E desc[UR36][R10.64+0x1e4], R151 ;  /* 0x0001e4970a002986 */ /* 0x0003e2000c101924 */
[C---:B------:R-:W-:Y:S02]  /*7850*/  ISETP.GT.AND P2, PT, R0.reuse, RZ, P0 ;  /* 0x000000ff0000720c */ /* 0x040fe40000744270 */
[----:B------:R-:W-:Y:S02]  /*7860*/  ISETP.GT.AND P5, PT, R0, 0x1, P0 ;  /* 0x000000010000780c */ /* 0x000fe400007a4270 */
[----:B------:R3:W-:Y:S01]  /*7870*/  @P4 STG.E desc[UR36][R4.64], R15 ;  /* 0x0000000f04004986 */ /* 0x0007e2000c101924 */
[C---:B--2---:R-:W-:Y:S01]  /*7880*/  IADD3 R8, P4, R7.reuse, R4, RZ ;  /* 0x0000000407087210 */ /* 0x044fe20007f9e0ff */
[----:B0-----:R-:W-:Y:S02]  /*7890*/  FMUL R3, R26, R154 ;  /* 0x0000009a1a037220 */ /* 0x001fe40000400000 */
[----:B------:R-:W-:Y:S01]  /*78a0*/  @P3 STG.E desc[UR36][R4.64+0x4], R25 ;  /* 0x0000041904003986 */ /* 0x000fe2000c101924 */
[----:B------:R-:W-:Y:S01]  /*78b0*/  ISETP.GT.AND P3, PT, R0, 0x8, P1 ;  /* 0x000000080000780c */ /* 0x000fe20000f64270 */
[----:B------:R-:W-:Y:S01]  /*78c0*/  IMAD.X R9, R6, 0x1, R5, P4 ;  /* 0x0000000106097824 */ /* 0x000fe200020e0605 */
[----:B-1----:R-:W-:Y:S01]  /*78d0*/  IADD3 R10, P4, R7, R4, RZ ;  /* 0x00000004070a7210 */ /* 0x002fe20007f9e0ff */
[----:B------:R-:W-:-:S03]  /*78e0*/  FMUL R7, R28, R154 ;  /* 0x0000009a1c077220 */ /* 0x000fc60000400000 */
[----:B------:R0:W-:Y:S01]  /*78f0*/  @P2 STG.E desc[UR36][R8.64], R3 ;  /* 0x0000000308002986 */ /* 0x0001e2000c101924 */
[----:B------:R-:W-:Y:S01]  /*7900*/  ISETP.GT.AND P2, PT, R0, 0x8, P0 ;  /* 0x000000080000780c */ /* 0x000fe20000744270 */
[-C--:B---3--:R-:W-:Y:S01]  /*7910*/  FMUL R15, R30, R154.reuse ;  /* 0x0000009a1e0f7220 */ /* 0x088fe20000400000 */
[----:B------:R-:W-:Y:S01]  /*7920*/  IADD3.X R11, R6, R5, RZ, P4, !PT ;  /* 0x00000005060b7210 */ /* 0x000fe200027fe4ff */
[----:B------:R1:W-:Y:S01]  /*7930*/  @P5 STG.E desc[UR36][R8.64+0x4], R27 ;  /* 0x0000041b08005986 */ /* 0x0003e2000c101924 */
[C---:B------:R-:W-:Y:S02]  /*7940*/  ISETP.GT.AND P5, PT, R0.reuse, 0x9, P1 ;  /* 0x000000090000780c */ /* 0x040fe40000fa4270 */
[C---:B------:R-:W-:Y:S01]  /*7950*/  ISETP.GT.AND P4, PT, R0.reuse, 0x11, P1 ;  /* 0x000000110000780c */ /* 0x040fe20000f84270 */
[----:B------:R-:W-:Y:S01]  /*7960*/  @P3 STG.E desc[UR36][R4.64+0x20], R7 ;  /* 0x0000200704003986 */ /* 0x000fe2000c101924 */
[----:B------:R-:W-:Y:S01]  /*7970*/  ISETP.GT.AND P3, PT, R0, 0x9, P0 ;  /* 0x000000090000780c */ /* 0x000fe20000764270 */
[-C--:B0-----:R-:W-:Y:S01]  /*7980*/  FMUL R3, R32, R154.reuse ;  /* 0x0000009a20037220 */ /* 0x081fe20000400000 */
[----:B-1----:R-:W-:-:S07]  /*7990*/  FMUL R9, R34, R154 ;  /* 0x0000009a22097220 */ /* 0x002fce0000400000 */
[----:B------:R-:W-:Y:S01]  /*79a0*/  @P5 STG.E desc[UR36][R4.64+0x24], R29 ;  /* 0x0000241d04005986 */ /* 0x000fe2000c101924 */
[----:B------:R-:W-:-:S03]  /*79b0*/  ISETP.GT.AND P5, PT, R0, 0x10, P1 ;  /* 0x000000100000780c */ /* 0x000fc60000fa4270 */
[----:B------:R0:W-:Y:S01]  /*79c0*/  @P2 STG.E desc[UR36][R10.64+0x20], R15 ;  /* 0x0000200f0a002986 */ /* 0x0001e2000c101924 */
[----:B------:R-:W-:-:S03]  /*79d0*/  ISETP.GT.AND P2, PT, R0, 0x10, P0 ;  /* 0x000000100000780c */ /* 0x000fc60000744270 */
[----:B------:R-:W-:Y:S01]  /*79e0*/  @P3 STG.E desc[UR36][R12.64+0x24], R31 ;  /* 0x0000241f0c003986 */ /* 0x000fe2000c101924 */
[----:B------:R-:W-:-:S03]  /*79f0*/  ISETP.GT.AND P3, PT, R0, 0x11, P0 ;  /* 0x000000110000780c */ /* 0x000fc60000764270 */
[----:B------:R-:W-:Y:S01]  /*7a00*/  @P4 STG.E desc[UR36][R4.64+0x44], R33 ;  /* 0x0000442104004986 */ /* 0x000fe2000c101924 */
[----:B------:R-:W-:-:S03]  /*7a10*/  ISETP.GT.AND P4, PT, R0, 0x18, P1 ;  /* 0x000000180000780c */ /* 0x000fc60000f84270 */
[----:B------:R1:W-:Y:S01]  /*7a20*/  @P5 STG.E desc[UR36][R4.64+0x40], R3 ;  /* 0x0000400304005986 */ /* 0x0003e2000c101924 */
[----:B------:R-:W-:Y:S01]  /*7a30*/  ISETP.GT.AND P5, PT, R0, 0x19, P1 ;  /* 0x000000190000780c */ /* 0x000fe20000fa4270 */
[----:B------:R-:W-:Y:S02]  /*7a40*/  @P2 IMAD.MOV.U32 R6, RZ, RZ, R12 ;  /* 0x000000ffff062224 */ /* 0x000fe400078e000c */
[----:B0-----:R-:W-:Y:S01]  /*7a50*/  FMUL R11, R36, R154 ;  /* 0x0000009a240b7220 */ /* 0x001fe20000400000 */
[----:B------:R-:W-:-:S05]  /*7a60*/  @P2 IMAD.MOV.U32 R7, RZ, RZ, R13 ;  /* 0x000000ffff072224 */ /* 0x000fca00078e000d */
[----:B------:R0:W-:Y:S01]  /*7a70*/  @P2 STG.E desc[UR36][R6.64+0x40], R9 ;  /* 0x0000400906002986 */ /* 0x0001e2000c101924 */
[----:B------:R-:W-:Y:S01]  /*7a80*/  ISETP.GT.AND P2, PT, R0, 0x18, P0 ;  /* 0x000000180000780c */ /* 0x000fe20000744270 */
[----:B-1----:R-:W-:Y:S01]  /*7a90*/  FMUL R3, R38, R154 ;  /* 0x0000009a26037220 */ /* 0x002fe20000400000 */
[----:B0-----:R-:W-:Y:S01]  /*7aa0*/  @P3 MOV R6, R12 ;  /* 0x0000000c00063202 */ /* 0x001fe20000000f00 */
[----:B------:R-:W-:Y:S02]  /*7ab0*/  @P3 IMAD.MOV.U32 R7, RZ, RZ, R13 ;  /* 0x000000ffff073224 */ /* 0x000fe400078e000d */
[----:B------:R-:W-:-:S03]  /*7ac0*/  FMUL R9, R40, R154 ;  /* 0x0000009a28097220 */ /* 0x000fc60000400000 */
[----:B------:R0:W-:Y:S01]  /*7ad0*/  @P3 STG.E desc[UR36][R6.64+0x44], R35 ;  /* 0x0000442306003986 */ /* 0x0001e2000c101924 */
[----:B------:R-:W-:-:S03]  /*7ae0*/  ISETP.GT.AND P3, PT, R0, 0x19, P0 ;  /* 0x000000190000780c */ /* 0x000fc60000764270 */
[----:B------:R1:W-:Y:S01]  /*7af0*/  @P4 STG.E desc[UR36][R4.64+0x60], R11 ;  /* 0x0000600b04004986 */ /* 0x0003e2000c101924 */
[----:B------:R-:W-:-:S03]  /*7b00*/  ISETP.GT.AND P4, PT, R0, 0x20, P1 ;  /* 0x000000200000780c */ /* 0x000fc60000f84270 */
[----:B------:R-:W-:Y:S01]  /*7b10*/  @P5 STG.E desc[UR36][R4.64+0x64], R37 ;  /* 0x0000642504005986 */ /* 0x000fe2000c101924 */
[----:B------:R-:W-:Y:S01]  /*7b20*/  ISETP.GT.AND P5, PT, R0, 0x21, P1 ;  /* 0x000000210000780c */ /* 0x000fe20000fa4270 */
[----:B0-----:R-:W-:Y:S01]  /*7b30*/  @P2 IMAD.MOV.U32 R6, RZ, RZ, R12 ;  /* 0x000000ffff062224 */ /* 0x001fe200078e000c */
[----:B------:R-:W-:Y:S01]  /*7b40*/  @P2 MOV R7, R13 ;  /* 0x0000000d00072202 */ /* 0x000fe20000000f00 */
[----:B-1----:R-:W-:-:S04]  /*7b50*/  FMUL R11, R42, R154 ;  /* 0x0000009a2a0b7220 */ /* 0x002fc80000400000 */
[----:B------:R0:W-:Y:S01]  /*7b60*/  @P2 STG.E desc[UR36][R6.64+0x60], R3 ;  /* 0x0000600306002986 */ /* 0x0001e2000c101924 */
[----:B------:R-:W-:Y:S01]  /*7b70*/  ISETP.GT.AND P2, PT, R0, 0x20, P0 ;  /* 0x000000200000780c */ /* 0x000fe20000744270 */
[----:B0-----:R-:W-:Y:S02]  /*7b80*/  @P3 IMAD.MOV.U32 R6, RZ, RZ, R12 ;  /* 0x000000ffff063224 */ /* 0x001fe400078e000c */
[----:B------:R-:W-:Y:S01]  /*7b90*/  FMUL R3, R44, R154 ;  /* 0x0000009a2c037220 */ /* 0x000fe20000400000 */
[----:B------:R-:W-:-:S05]  /*7ba0*/  @P3 IMAD.MOV.U32 R7, RZ, RZ, R13 ;  /* 0x000000ffff073224 */ /* 0x000fca00078e000d */
[----:B------:R0:W-:Y:S01]  /*7bb0*/  @P3 STG.E desc[UR36][R6.64+0x64], R39 ;  /* 0x0000642706003986 */ /* 0x0001e2000c101924 */
[----:B------:R-:W-:-:S03]  /*7bc0*/  ISETP.GT.AND P3, PT, R0, 0x21, P0 ;  /* 0x000000210000780c */ /* 0x000fc60000764270 */
[----:B------:R1:W-:Y:S01]  /*7bd0*/  @P4 STG.E desc[UR36][R4.64+0x80], R9 ;  /* 0x0000800904004986 */ /* 0x0003e2000c101924 */
[----:B------:R-:W-:-:S03]  /*7be0*/  ISETP.GT.AND P4, PT, R0, 0x28, P1 ;  /* 0x000000280000780c */ /* 0x000fc60000f84270 */
[----:B------:R-:W-:Y:S01]  /*7bf0*/  @P5 STG.E desc[UR36][R4.64+0x84], R41 ;  /* 0x0000842904005986 */ /* 0x000fe2000c101924 */
[----:B------:R-:W-:Y:S02]  /*7c00*/  ISETP.GT.AND P5, PT, R0, 0x29, P1 ;  /* 0x000000290000780c */ /* 0x000fe40000fa4270 */
[----:B0-----:R-:W-:Y:S01]  /*7c10*/  @P2 MOV R6, R12 ;  /* 0x0000000c00062202 */ /* 0x001fe20000000f00 */
[----:B------:R-:W-:Y:S02]  /*7c20*/  @P2 IMAD.MOV.U32 R7, RZ, RZ, R13 ;  /* 0x000000ffff072224 */ /* 0x000fe400078e000d */
[----:B-1----:R-:W-:-:S03]  /*7c30*/  FMUL R9, R46, R154 ;  /* 0x0000009a2e097220 */ /* 0x002fc60000400000 */
[----:B------:R0:W-:Y:S01]  /*7c40*/  @P2 STG.E desc[UR36][R6.64+0x80], R11 ;  /* 0x0000800b06002986 */ /* 0x0001e2000c101924 */
[----:B------:R-:W-:Y:S01]  /*7c50*/  ISETP.GT.AND P2, PT, R0, 0x28, P0 ;  /* 0x000000280000780c */ /* 0x000fe20000744270 */
[----:B0-----:R-:W-:Y:S01]  /*7c60*/  @P3 IMAD.MOV.U32 R6, RZ, RZ, R12 ;  /* 0x000000ffff063224 */ /* 0x001fe200078e000c */
[----:B------:R-:W-:Y:S01]  /*7c70*/  @P3 MOV R7, R13 ;  /* 0x0000000d00073202 */ /* 0x000fe20000000f00 */
[----:B------:R-:W-:-:S04]  /*7c80*/  FMUL R11, R48, R154 ;  /* 0x0000009a300b7220 */ /* 0x000fc80000400000 */
[----:B------:R0:W-:Y:S01]  /*7c90*/  @P3 STG.E desc[UR36][R6.64+0x84], R43 ;  /* 0x0000842b06003986 */ /* 0x0001e2000c101924 */
[----:B------:R-:W-:-:S03]  /*7ca0*/  ISETP.GT.AND P3, PT, R0, 0x29, P0 ;  /* 0x000000290000780c */ /* 0x000fc60000764270 */
[----:B------:R1:W-:Y:S01]  /*7cb0*/  @P4 STG.E desc[UR36][R4.64+0xa0], R3 ;  /* 0x0000a00304004986 */ /* 0x0003e2000c101924 */
[----:B------:R-:W-:-:S03]  /*7cc0*/  ISETP.GT.AND P4, PT, R0, 0x30, P1 ;  /* 0x000000300000780c */ /* 0x000fc60000f84270 */
[----:B------:R-:W-:Y:S01]  /*7cd0*/  @P5 STG.E desc[UR36][R4.64+0xa4], R45 ;  /* 0x0000a42d04005986 */ /* 0x000fe2000c101924 */
[----:B------:R-:W-:Y:S01]  /*7ce0*/  ISETP.GT.AND P5, PT, R0, 0x31, P1 ;  /* 0x000000310000780c */ /* 0x000fe20000fa4270 */
[----:B0-----:R-:W-:Y:S02]  /*7cf0*/  @P2 IMAD.MOV.U32 R6, RZ, RZ, R12 ;  /* 0x000000ffff062224 */ /* 0x001fe400078e000c */
[----:B------:R-:W-:Y:S02]  /*7d00*/  @P2 IMAD.MOV.U32 R7, RZ, RZ, R13 ;  /* 0x000000ffff072224 */ /* 0x000fe400078e000d */
[----:B-1----:R-:W-:-:S03]  /*7d10*/  FMUL R3, R50, R154 ;  /* 0x0000009a32037220 */ /* 0x002fc60000400000 */
[----:B------:R0:W-:Y:S01]  /*7d20*/  @P2 STG.E desc[UR36][R6.64+0xa0], R9 ;  /* 0x0000a00906002986 */ /* 0x0001e2000c101924 */
[----:B------:R-:W-:Y:S02]  /*7d30*/  ISETP.GT.AND P2, PT, R0, 0x30, P0 ;  /* 0x000000300000780c */ /* 0x000fe40000744270 */
        /* <DEDUP_REMOVED lines=118> */
[C---:B------:R-:W-:Y:S02]  /*84a0*/  ISETP.GT.AND P4, PT, R0.reuse, 0x71, P0 ;  /* 0x000000710000780c */ /* 0x040fe40000784270 */
[C---:B------:R-:W-:Y:S01]  /*84b0*/  ISETP.GT.AND P0, PT, R0.reuse, 0x79, P0 ;  /* 0x000000790000780c */ /* 0x040fe20000704270 */
[----:B------:R-:W-:Y:S01]  /*84c0*/  @P2 STG.E desc[UR36][R4.64+0x1c4], R81 ;  /* 0x0001c45104002986 */ /* 0x000fe2000c101924 */
[C---:B------:R-:W-:Y:S02]  /*84d0*/  ISETP.GT.AND P2, PT, R0.reuse, 0x78, P1 ;  /* 0x000000780000780c */ /* 0x040fe40000f44270 */
[----:B------:R-:W-:-:S03]  /*84e0*/  ISETP.GT.AND P1, PT, R0, 0x79, P1 ;  /* 0x000000790000780c */ /* 0x000fc60000f24270 */
[----:B0-----:R-:W-:Y:S02]  /*84f0*/  @P3 IMAD.MOV.U32 R6, RZ, RZ, R12 ;  /* 0x000000ffff063224 */ /* 0x001fe400078e000c */
[----:B------:R-:W-:Y:S02]  /*8500*/  @P3 IMAD.MOV.U32 R7, RZ, RZ, R13 ;  /* 0x000000ffff073224 */ /* 0x000fe400078e000d */
[----:B-1----:R-:W-:-:S03]  /*8510*/  FMUL R11, R86, R154 ;  /* 0x0000009a560b7220 */ /* 0x002fc60000400000 */
[----:B------:R0:W-:Y:S02]  /*8520*/  @P3 STG.E desc[UR36][R6.64+0x1c0], R3 ;  /* 0x0001c00306003986 */ /* 0x0001e4000c101924 */
[----:B0-----:R-:W-:Y:S01]  /*8530*/  @P4 MOV R6, R12 ;  /* 0x0000000c00064202 */ /* 0x001fe20000000f00 */
[----:B------:R-:W-:-:S05]  /*8540*/  @P4 IMAD.MOV.U32 R7, RZ, RZ, R13 ;  /* 0x000000ffff074224 */ /* 0x000fca00078e000d */
[----:B------:R-:W-:Y:S04]  /*8550*/  @P4 STG.E desc[UR36][R6.64+0x1c4], R83 ;  /* 0x0001c45306004986 */ /* 0x000fe8000c101924 */
[----:B------:R-:W-:Y:S04]  /*8560*/  @P2 STG.E desc[UR36][R4.64+0x1e0], R9 ;  /* 0x0001e00904002986 */ /* 0x000fe8000c101924 */
[----:B------:R0:W-:Y:S02]  /*8570*/  @P1 STG.E desc[UR36][R4.64+0x1e4], R85 ;  /* 0x0001e45504001986 */ /* 0x0001e4000c101924 */
[----:B0-----:R-:W-:Y:S01]  /*8580*/  @P5 IMAD.MOV.U32 R4, RZ, RZ, R12 ;  /* 0x000000ffff045224 */ /* 0x001fe200078e000c */
[----:B------:R-:W-:-:S05]  /*8590*/  @P5 MOV R5, R13 ;  /* 0x0000000d00055202 */ /* 0x000fca0000000f00 */
[----:B------:R0:W-:Y:S04]  /*85a0*/  @P5 STG.E desc[UR36][R4.64+0x1e0], R11 ;  /* 0x0001e00b04005986 */ /* 0x0001e8000c101924 */
[----:B------:R0:W-:Y:S02]  /*85b0*/  @P0 STG.E desc[UR36][R12.64+0x1e4], R87 ;  /* 0x0001e4570c000986 */ /* 0x0001e4000c101924 */
.L_x_280:
[----:B------:R-:W-:Y:S05]  /*85c0*/  BSYNC B0 ;  /* 0x0000000000007941 */ /* 0x000fea0003800000 */
.L_x_28:
[----:B------:R-:W-:Y:S01]  /*85d0*/  ULDC UR4, c[0x0][0xc] ;  /* 0x0000030000047ab9 */ /* 0x000fe20000000800 */
[----:B------:R-:W-:Y:S01]  /*85e0*/  ULDC UR5, c[0x0][0x10] ;  /* 0x0000040000057ab9 */ /* 0x000fe20000000800 */
[----:B0-----:R-:W0:Y:S01]  /*85f0*/  LDC R3, c[0x0][0x14] ;  /* 0x00000500ff037b82 */ /* 0x001e220000000800 */
[----:B------:R-:W-:Y:S01]  /*8600*/  UIMAD.WIDE.U32 UR4, UR4, UR5, URZ ;  /* 0x00000005040472a5 */ /* 0x000fe2000f8e003f */
[----:B------:R-:W-:Y:S01]  /*8610*/  PRMT R0, RZ, 0x7610, R0 ;  /* 0x00007610ff007816 */ /* 0x000fe20000000000 */
[----:B------:R-:W-:Y:S01]  /*8620*/  IMAD.MOV.U32 R153, RZ, RZ, -0x1 ;  /* 0xffffffffff997424 */ /* 0x000fe200078e00ff */
[----:B------:R-:W-:-:S03]  /*8630*/  MOV R23, 0xffffffff ;  /* 0xffffffff00177802 */ /* 0x000fc60000000f00 */
[----:B0-----:R-:W-:-:S04]  /*8640*/  IMAD.WIDE.U32 R16, R3, UR4, R16 ;  /* 0x0000000403107c25 */ /* 0x001fc8000f8e0010 */
[----:B------:R-:W-:Y:S01]  /*8650*/  IMAD R3, R3, UR5, RZ ;  /* 0x0000000503037c24 */ /* 0x000fe2000f8e02ff */
[----:B------:R-:W-:Y:S02]  /*8660*/  ULDC.64 UR4, c[0x0][0x650] ;  /* 0x0001940000047ab9 */ /* 0x000fe40000000a00 */
[----:B------:R-:W-:Y:S01]  /*8670*/  ISETP.GE.U32.AND P0, PT, R16, UR4, PT ;  /* 0x0000000410007c0c */ /* 0x000fe2000bf06070 */
[----:B------:R-:W-:-:S05]  /*8680*/  IMAD.IADD R17, R17, 0x1, R3 ;  /* 0x0000000111117824 */ /* 0x000fca00078e0203 */
[----:B------:R-:W-:-:S13]  /*8690*/  ISETP.GE.U32.AND.EX P0, PT, R17, UR5, PT, P0 ;  /* 0x0000000511007c0c */ /* 0x000fda000bf06100 */
[----:B------:R-:W-:Y:S05]  /*86a0*/  @P0 BRA `(.L_x_281) ;  /* 0x0000000400640947 */ /* 0x000fea0003800000 */
[----:B------:R-:W0:Y:S01]  /*86b0*/  S2R R12, SR_CTAID.X ;  /* 0x00000000000c7919 */ /* 0x000e220000002500 */
[----:B--2---:R-:W2:Y:S01]  /*86c0*/  LDC.64 R10, c[0x0][0x628] ;  /* 0x00018a00ff0a7b82 */ /* 0x004ea20000000a00 */
[----:B------:R-:W-:Y:S01]  /*86d0*/  ULDC UR4, c[0x0][0x150] ;  /* 0x0000540000047ab9 */ /* 0x000fe20000000800 */
[----:B------:R-:W-:Y:S01]  /*86e0*/  IMAD.MOV.U32 R8, RZ, RZ, R16 ;  /* 0x000000ffff087224 */ /* 0x000fe200078e0010 */
[----:B------:R-:W0:Y:S01]  /*86f0*/  S2R R24, SR_CTAID.Y ;  /* 0x0000000000187919 */ /* 0x000e220000002600 */
[----:B------:R-:W-:-:S04]  /*8700*/  IMAD.MOV.U32 R9, RZ, RZ, R17 ;  /* 0x000000ffff097224 */ /* 0x000fc800078e0011 */
[----:B------:R-:W1:Y:S08]  /*8710*/  LDC R21, c[0x0][0x144] ;  /* 0x00005100ff157b82 */ /* 0x000e700000000800 */
[----:B------:R-:W1:Y:S08]  /*8720*/  LDC R0, c[0x0][0x630] ;  /* 0x00018c00ff007b82 */ /* 0x000e700000000800 */
[----:B------:R-:W1:Y:S01]  /*8730*/  LDC.64 R14, c[0x0][0x620] ;  /* 0x00018800ff0e7b82 */ /* 0x000e620000000a00 */
[----:B--2---:R-:W-:-:S04]  /*8740*/  ISETP.NE.U32.AND P0, PT, R10, RZ, PT ;  /* 0x000000ff0a00720c */ /* 0x004fc80003f05070 */
[----:B------:R-:W-:Y:S02]  /*8750*/  ISETP.NE.AND.EX P0, PT, R11, RZ, PT, P0 ;  /* 0x000000ff0b00720c */ /* 0x000fe40003f05300 */
[----:B0-----:R-:W-:-:S05]  /*8760*/  I2FP.F32.U32 R3, R12 ;  /* 0x0000000c00037245 */ /* 0x001fca0000201000 */
[----:B------:R-:W-:-:S04]  /*8770*/  FMUL R3, R3, UR4 ;  /* 0x0000000403037c20 */ /* 0x000fc80008400000 */
[----:B------:R0:W2:Y:S02]  /*8780*/  F2I.U32.TRUNC.NTZ R20, R3 ;  /* 0x0000000300147305 */ /* 0x0000a4000020f000 */
[----:B------:R-:W-:Y:S05]  /*8790*/  @!P0 BRA `(.L_x_282) ;  /* 0x0000000000288947 */ /* 0x000fea0003800000 */
[----:B0-----:R-:W0:Y:S02]  /*87a0*/  LDC R3, c[0x0][0x634] ;  /* 0x00018d00ff037b82 */ /* 0x001e240000000800 */
[----:B0-----:R-:W-:-:S04]  /*87b0*/  IADD3 R3, P0, R16, R3, RZ ;  /* 0x0000000310037210 */ /* 0x001fc80007f1e0ff */
[----:B------:R-:W-:-:S05]  /*87c0*/  IADD3.X R13, RZ, R17, RZ, P0, !PT ;  /* 0x00000011ff0d7210 */ /* 0x000fca00007fe4ff */
[----:B------:R-:W-:-:S04]  /*87d0*/  IMAD.WIDE.U32 R4, R13, R10, RZ ;  /* 0x0000000a0d047225 */ /* 0x000fc800078e00ff */
[----:B---3--:R-:W-:-:S04]  /*87e0*/  IMAD.WIDE.U32 R6, P0, R3, R11, R4 ;  /* 0x0000000b03067225 */ /* 0x008fc80007800004 */
[----:B------:R-:W-:-:S04]  /*87f0*/  IMAD.WIDE.U32 R4, R3, R10, RZ ;  /* 0x0000000a03047225 */ /* 0x000fc800078e00ff */
[----:B------:R-:W-:Y:S01]  /*8800*/  IMAD.X R9, RZ, RZ, RZ, P0 ;  /* 0x000000ffff097224 */ /* 0x000fe200000e06ff */
[----:B------:R-:W-:Y:S01]  /*8810*/  IADD3 RZ, P0, R5, R6, RZ ;  /* 0x0000000605ff7210 */ /* 0x000fe20007f1e0ff */
[----:B------:R-:W-:-:S04]  /*8820*/  IMAD.MOV.U32 R8, RZ, RZ, R7 ;  /* 0x000000ffff087224 */ /* 0x000fc800078e0007 */
[----:B------:R-:W-:-:S08]  /*8830*/  IMAD.WIDE.U32.X R8, R13, R11, R8, P0 ;  /* 0x0000000b0d087225 */ /* 0x000fd000000e0408 */
.L_x_282:
[----:B---3--:R-:W3:Y:S01]  /*8840*/  LDC.64 R28, c[0x0][0x640] ;  /* 0x00019000ff1c7b82 */ /* 0x008ee20000000a00 */
[-CC-:B-1----:R-:W-:Y:S01]  /*8850*/  SHF.R.U64 R23, R8, R0.reuse, R9.reuse ;  /* 0x0000000008177219 */ /* 0x182fe20000001209 */
[----:B--2---:R-:W-:Y:S01]  /*8860*/  IMAD.MOV R20, RZ, RZ, -R20 ;  /* 0x000000ffff147224 */ /* 0x004fe200078e0a14 */
[----:B------:R-:W-:Y:S01]  /*8870*/  SHF.R.U32.HI R0, RZ, R0, R9 ;  /* 0x00000000ff007219 */ /* 0x000fe20000011609 */
[----:B------:R-:W-:Y:S01]  /*8880*/  ULDC UR4, c[0x0][0x154] ;  /* 0x0000550000047ab9 */ /* 0x000fe20000000800 */
[----:B0-----:R-:W-:Y:S01]  /*8890*/  IADD3 R3, P0, RZ, -R23, RZ ;  /* 0x80000017ff037210 */ /* 0x001fe20007f1e0ff */
[----:B------:R-:W-:Y:S02]  /*88a0*/  IMAD R21, R21, R20, R12 ;  /* 0x0000001415157224 */ /* 0x000fe400078e020c */
[----:B------:R-:W0:Y:S01]  /*88b0*/  LDC R6, c[0x0][0x618] ;  /* 0x00018600ff067b82 */ /* 0x000e220000000800 */
[----:B------:R-:W-:Y:S01]  /*88c0*/  IADD3.X R5, RZ, ~R0, RZ, P0, !PT ;  /* 0x80000000ff057210 */ /* 0x000fe200007fe4ff */
[----:B------:R-:W-:-:S04]  /*88d0*/  IMAD.MOV.U32 R7, RZ, RZ, 0x1 ;  /* 0x00000001ff077424 */ /* 0x000fc800078e00ff */
[-C--:B------:R-:W-:Y:S02]  /*88e0*/  IMAD R0, R5, R14.reuse, RZ ;  /* 0x0000000e05007224 */ /* 0x080fe400078e02ff */
[----:B------:R-:W1:Y:S01]  /*88f0*/  LDC R8, c[0x0][0x608] ;  /* 0x00018200ff087b82 */ /* 0x000e620000000800 */
[----:B------:R-:W-:-:S04]  /*8900*/  IMAD.WIDE.U32 R4, R3, R14, R16 ;  /* 0x0000000e03047225 */ /* 0x000fc800078e0010 */
[----:B------:R-:W-:Y:S01]  /*8910*/  IMAD R3, R3, R15, R0 ;  /* 0x0000000f03037224 */ /* 0x000fe200078e0200 */
[----:B------:R-:W-:Y:S02]  /*8920*/  I2FP.F32.U32 R0, R24 ;  /* 0x0000001800007245 */ /* 0x000fe40000201000 */
[----:B------:R-:W2:Y:S01]  /*8930*/  LDC R26, c[0x0][0x658] ;  /* 0x00019600ff1a7b82 */ /* 0x000ea20000000800 */
[----:B------:R-:W-:Y:S01]  /*8940*/  IMAD.IADD R3, R5, 0x1, R3 ;  /* 0x0000000105037824 */ /* 0x000fe200078e0203 */
[----:B---3--:R-:W-:Y:S01]  /*8950*/  ISETP.NE.U32.AND P0, PT, R28, RZ, PT ;  /* 0x000000ff1c00720c */ /* 0x008fe20003f05070 */
[----:B------:R-:W-:Y:S01]  /*8960*/  FMUL R0, R0, UR4 ;  /* 0x0000000400007c20 */ /* 0x000fe20008400000 */
[----:B------:R-:W-:Y:S02]  /*8970*/  MOV R5, 0xffffffff ;  /* 0xffffffff00057802 */ /* 0x000fe40000000f00 */
[----:B------:R-:W-:Y:S01]  /*8980*/  ISETP.NE.AND.EX P0, PT, R29, RZ, PT, P0 ;  /* 0x000000ff1d00720c */ /* 0x000fe20003f05300 */
[----:B------:R3:W2:Y:S01]  /*8990*/  F2I.U32.TRUNC.NTZ R13, R0 ;  /* 0x00000000000d7305 */ /* 0x0006a2000020f000 */
[----:B------:R-:W3:Y:S01]  /*89a0*/  LDC R15, c[0x0][0x148] ;  /* 0x00005200ff0f7b82 */ /* 0x000ee20000000800 */
[----:B0-----:R-:W-:-:S02]  /*89b0*/  SHF.R.U64 R12, R4, R6, R3 ;  /* 0x00000006040c7219 */ /* 0x001fc40000001203 */
[----:B------:R-:W-:-:S05]  /*89c0*/  SHF.R.U32.HI R3, RZ, R6, R3 ;  /* 0x00000006ff037219 */ /* 0x000fca0000011603 */
[----:B------:R-:W0:Y:S01]  /*89d0*/  LDC R20, c[0x0][0x600] ;  /* 0x00018000ff147b82 */ /* 0x000e220000000800 */
[-CC-:B-1----:R-:W-:Y:S02]  /*89e0*/  SHF.R.U64 R10, R12, R8.reuse, R3.reuse ;  /* 0x000000080c0a7219 */ /* 0x182fe40000001203 */
[----:B------:R-:W-:-:S05]  /*89f0*/  SHF.R.U32.HI R3, RZ, R8, R3 ;  /* 0x00000008ff037219 */ /* 0x000fca0000011603 */
[----:B------:R-:W1:Y:S01]  /*8a00*/  LDC R27, c[0x0][0x648] ;  /* 0x00019200ff1b7b82 */ /* 0x000e620000000800 */
[-C--:B--2---:R-:W-:Y:S02]  /*8a10*/  SHF.L.U32 R4, R5, R26.reuse, RZ ;  /* 0x0000001a05047219 */ /* 0x084fe400000006ff */
[--C-:B------:R-:W-:Y:S02]  /*8a20*/  SHF.R.U64 R14, R10, R26, R3.reuse ;  /* 0x0000001a0a0e7219 */ /* 0x100fe40000001203 */
[----:B------:R-:W-:Y:S02]  /*8a30*/  LOP3.LUT R25, RZ, R4, RZ, 0x33, !PT ;  /* 0x00000004ff197212 */ /* 0x000fe400078e33ff */
[-C--:B------:R-:W-:Y:S01]  /*8a40*/  SHF.R.U32.HI R5, RZ, R26.reuse, R3 ;  /* 0x0000001aff057219 */ /* 0x080fe20000011603 */
[----:B------:R-:W2:Y:S01]  /*8a50*/  LDC R30, c[0x0][0x638] ;  /* 0x00018e00ff1e7b82 */ /* 0x000ea20000000800 */
[----:B------:R-:W-:Y:S01]  /*8a60*/  SHF.L.U32 R152, R7, R26, RZ ;  /* 0x0000001a07987219 */ /* 0x000fe200000006ff */
[----:B------:R-:W-:-:S06]  /*8a70*/  IMAD.MOV.U32 R4, RZ, RZ, R14 ;  /* 0x000000ffff047224 */ /* 0x000fcc00078e000e */
[----:B------:R-:W0:Y:S01]  /*8a80*/  LDC R31, c[0x0][0x610] ;  /* 0x00018400ff1f7b82 */ /* 0x000e220000000800 */
[----:B------:R-:W-:Y:S05]  /*8a90*/  @!P0 BRA `(.L_x_283) ;  /* 0x0000000000288947 */ /* 0x000fea0003800000 */
[----:B------:R-:W4:Y:S02]  /*8aa0*/  LDC R3, c[0x0][0x64c] ;  /* 0x00019300ff037b82 */ /* 0x000f240000000800 */
[----:B----4-:R-:W-:-:S04]  /*8ab0*/  IADD3 R3, P0, R14, R3, RZ ;  /* 0x000000030e037210 */ /* 0x010fc80007f1e0ff */
[----:B------:R-:W-:-:S05]  /*8ac0*/  IADD3.X R11, RZ, R5, RZ, P0, !PT ;  /* 0x00000005ff0b7210 */ /* 0x000fca00007fe4ff */
[----:B------:R-:W-:-:S04]  /*8ad0*/  IMAD.WIDE.U32 R4, R11, R28, RZ ;  /* 0x0000001c0b047225 */ /* 0x000fc800078e00ff */
[----:B------:R-:W-:-:S04]  /*8ae0*/  IMAD.WIDE.U32 R6, P0, R3, R29, R4 ;  /* 0x0000001d03067225 */ /* 0x000fc80007800004 */
[----:B------:R-:W-:Y:S01]  /*8af0*/  IMAD.WIDE.U32 R4, R3, R28, RZ ;  /* 0x0000001c03047225 */ /* 0x000fe200078e00ff */
[----:B------:R-:W-:-:S03]  /*8b00*/  MOV R8, R7 ;  /* 0x0000000700087202 */ /* 0x000fc60000000f00 */
[----:B------:R-:W-:Y:S01]  /*8b10*/  IMAD.X R9, RZ, RZ, RZ, P0 ;  /* 0x000000ffff097224 */ /* 0x000fe200000e06ff */
[----:B------:R-:W-:-:S05]  /*8b20*/  IADD3 RZ, P0, R5, R6, RZ ;  /* 0x0000000605ff7210 */ /* 0x000fca0007f1e0ff */
[----:B------:R-:W-:-:S08]  /*8b30*/  IMAD.WIDE.U32.X R4, R11, R29, R8, P0 ;  /* 0x0000001d0b047225 */ /* 0x000fd000000e0408 */
.L_x_283:
[----:B------:R-:W-:Y:S01]  /*8b40*/  ISETP.NE.AND P0, PT, R2, 0x1, PT ;  /* 0x000000010200780c */ /* 0x000fe20003f05270 */
[----:B------:R-:W-:Y:S01]  /*8b50*/  IMAD.MOV R13, RZ, RZ, -R13 ;  /* 0x000000ffff0d7224 */ /* 0x000fe200078e0a0d */
[----:B-1-3--:R-:W-:Y:S02]  /*8b60*/  SHF.R.U64 R0, R4, R27, R5 ;  /* 0x0000001b04007219 */ /* 0x00afe40000001205 */
[----:B------:R-:W-:Y:S02]  /*8b70*/  LOP3.LUT R5, R10, R25, RZ, 0xc0, !PT ;  /* 0x000000190a057212 */ /* 0x000fe400078ec0ff */
[----:B0-----:R-:W-:Y:S01]  /*8b80*/  IADD3 R7, R20, -0x1, RZ ;  /* 0xffffffff14077810 */ /* 0x001fe20007ffe0ff */
[----:B------:R-:W-:Y:S01]  /*8b90*/  IMAD.MOV R3, RZ, RZ, -R0 ;  /* 0x000000ffff037224 */ /* 0x000fe200078e0a00 */
[----:B------:R-:W-:Y:S01]  /*8ba0*/  MOV R4, 0x1 ;  /* 0x0000000100047802 */ /* 0x000fe20000000f00 */
[----:B------:R-:W-:Y:S01]  /*8bb0*/  IMAD R152, R152, R0, R5 ;  /* 0x0000000098987224 */ /* 0x000fe200078e0205 */
[----:B------:R-:W-:Y:S01]  /*8bc0*/  LOP3.LUT R5, R12, R7, RZ, 0xc0, !PT ;  /* 0x000000070c057212 */ /* 0x000fe200078ec0ff */
[----:B--2---:R-:W-:-:S02]  /*8bd0*/  IMAD R0, R3, R30, R14 ;  /* 0x0000001e03007224 */ /* 0x004fc400078e020e */
[----:B------:R-:W-:Y:S02]  /*8be0*/  @P0 IMAD R21, R15, R13, R24 ;  /* 0x0000000d0f150224 */ /* 0x000fe400078e0218 */
[----:B------:R-:W-:Y:S01]  /*8bf0*/  IMAD R3, R0, R20, R5 ;  /* 0x0000001400037224 */ /* 0x000fe200078e0205 */
[----:B------:R-:W-:Y:S01]  /*8c00*/  PRMT R0, R4, 0x7610, R0 ;  /* 0x0000761004007816 */ /* 0x000fe20000000000 */
[----:B------:R-:W-:-:S05]  /*8c10*/  IMAD R152, R152, R31, R21 ;  /* 0x0000001f98987224 */ /* 0x000fca00078e0215 */
[----:B------:R-:W-:Y:S02]  /*8c20*/  SEL R153, R3, R152, !P0 ;  /* 0x0000009803997207 */ /* 0x000fe40004000000 */
[----:B------:R-:W-:-:S07]  /*8c30*/  SEL R152, R152, R3, !P0 ;  /* 0x0000000398987207 */ /* 0x000fce0004000000 */
.L_x_281:
[----:B------:R-:W-:-:S13]  /*8c40*/  LOP3.LUT P0, RZ, R0, 0xff, RZ, 0xc0, !PT ;  /* 0x000000ff00ff7812 */ /* 0x000fda000780c0ff */
[----:B------:R-:W-:Y:S05]  /*8c50*/  @P0 BRA `(.L_x_284) ;  /* 0xffffff8000c40947 */ /* 0x000fea000383ffff */
[----:B------:R-:W-:Y:S05]  /*8c60*/  EXIT ;  /* 0x000000000000794d */ /* 0x000fea0003800000 */
.L_x_3:
[----:B0-----:R-:W-:Y:S01]  /*8c70*/  ULDC.64 UR4, c[0x0][0x650] ;  /* 0x0001940000047ab9 */ /* 0x001fe20000000a00 */
        /* <DEDUP_REMOVED lines=8> */
[----:B------:R-:W-:Y:S01]  /*8d00*/  MOV R10, R16 ;  /* 0x00000010000a7202 */ /* 0x000fe20000000f00 */
[----:B------:R-:W-:-:S06]  /*8d10*/  IMAD.MOV.U32 R11, RZ, RZ, R17 ;  /* 0x000000ffff0b7224 */ /* 0x000fcc00078e0011 */
        /* <DEDUP_REMOVED lines=15> */
.L_x_286:
[--C-:B------:R-:W-:Y:S01]  /*8e10*/  SHF.R.U64 R12, R10, R14, R11.reuse ;  /* 0x0000000e0a0c7219 */ /* 0x100fe2000000120b */
[----:B------:R-:W0:Y:S01]  /*8e20*/  LDC R22, c[0x0][0x618] ;  /* 0x00018600ff167b82 */ /* 0x000e220000000800 */
[----:B------:R-:W-:Y:S01]  /*8e30*/  I2FP.F32.U32 R6, R4 ;  /* 0x0000000400067245 */ /* 0x000fe20000201000 */
[----:B------:R-:W-:Y:S01]  /*8e40*/  ULDC UR4, c[0x0][0x150] ;  /* 0x0000540000047ab9 */ /* 0x000fe20000000800 */
[----:B------:R-:W-:Y:S02]  /*8e50*/  SHF.R.U32.HI R5, RZ, R14, R11 ;  /* 0x0000000eff057219 */ /* 0x000fe4000001160b */
[----:B------:R-:W-:Y:S01]  /*8e60*/  IADD3 R9, P0, RZ, -R12, RZ ;  /* 0x8000000cff097210 */ /* 0x000fe20007f1e0ff */
[----:B------:R-:W-:Y:S01]  /*8e70*/  FMUL R11, R6, UR4 ;  /* 0x00000004060b7c20 */ /* 0x000fe20008400000 */
[----:B------:R-:W-:Y:S01]  /*8e80*/  ULDC UR4, c[0x0][0x154] ;  /* 0x0000550000047ab9 */ /* 0x000fe20000000800 */
[----:B------:R-:W1:Y:S02]  /*8e90*/  LDC.64 R24, c[0x0][0x640] ;  /* 0x00019000ff187b82 */ /* 0x000e640000000a00 */
[----:B------:R-:W-:-:S02]  /*8ea0*/  IMAD.X R5, RZ, RZ, ~R5, P0 ;  /* 0x000000ffff057224 */ /* 0x000fc400000e0e05 */
[----:B------:R-:W2:Y:S01]  /*8eb0*/  F2I.U32.TRUNC.NTZ R11, R11 ;  /* 0x0000000b000b7305 */ /* 0x000ea2000020f000 */
[----:B------:R-:W-:-:S03]  /*8ec0*/  IMAD.WIDE.U32 R6, R9, R20, R16 ;  /* 0x0000001409067225 */ /* 0x000fc600078e0010 */
[----:B------:R-:W3:Y:S01]  /*8ed0*/  LDC R13, c[0x0][0x144] ;  /* 0x00005100ff0d7b82 */ /* 0x000ee20000000800 */
[----:B------:R-:W-:-:S04]  /*8ee0*/  IMAD R8, R5, R20, RZ ;  /* 0x0000001405087224 */ /* 0x000fc800078e02ff */
[----:B------:R-:W-:Y:S01]  /*8ef0*/  IMAD R5, R9, R21, R8 ;  /* 0x0000001509057224 */ /* 0x000fe200078e0208 */
[----:B------:R-:W-:Y:S02]  /*8f00*/  MOV R8, 0xffffffff ;  /* 0xffffffff00087802 */ /* 0x000fe40000000f00 */
[----:B------:R-:W4:Y:S02]  /*8f10*/  LDC R14, c[0x0][0x608] ;  /* 0x00018200ff0e7b82 */ /* 0x000f240000000800 */
[----:B------:R-:W-:Y:S02]  /*8f20*/  IADD3 R5, R7, R5, RZ ;  /* 0x0000000507057210 */ /* 0x000fe40007ffe0ff */
[----:B------:R-:W-:Y:S02]  /*8f30*/  I2FP.F32.U32 R7, R3 ;  /* 0x0000000300077245 */ /* 0x000fe40000201000 */
[-C--:B0-----:R-:W-:Y:S01]  /*8f40*/  SHF.R.U64 R10, R6, R22.reuse, R5 ;  /* 0x00000016060a7219 */ /* 0x081fe20000001205 */
[----:B--2---:R-:W-:Y:S01]  /*8f50*/  IMAD.MOV R6, RZ, RZ, -R11 ;  /* 0x000000ffff067224 */ /* 0x004fe200078e0a0b */
[----:B------:R-:W0:Y:S01]  /*8f60*/  LDC R9, c[0x0][0x658] ;  /* 0x00019600ff097b82 */ /* 0x000e220000000800 */
[----:B-1----:R-:W-:Y:S01]  /*8f70*/  ISETP.NE.U32.AND P0, PT, R24, RZ, PT ;  /* 0x000000ff1800720c */ /* 0x002fe20003f05070 */
[----:B------:R-:W-:Y:S01]  /*8f80*/  FMUL R7, R7, UR4 ;  /* 0x0000000407077c20 */ /* 0x000fe20008400000 */
[----:B------:R-:W-:-:S02]  /*8f90*/  SHF.R.U32.HI R5, RZ, R22, R5 ;  /* 0x00000016ff057219 */ /* 0x000fc40000011605 */
[----:B------:R-:W-:-:S03]  /*8fa0*/  ISETP.NE.AND.EX P0, PT, R25, RZ, PT, P0 ;  /* 0x000000ff1900720c */ /* 0x000fc60003f05300 */
[----:B------:R-:W1:Y:S01]  /*8fb0*/  LDC R20, c[0x0][0x148] ;  /* 0x00005200ff147b82 */ /* 0x000e620000000800 */
[----:B---3--:R-:W-:Y:S02]  /*8fc0*/  IMAD R23, R13, R6, R4 ;  /* 0x000000060d177224 */ /* 0x008fe400078e0204 */
[----:B------:R-:W-:-:S05]  /*8fd0*/  IMAD.MOV.U32 R6, RZ, RZ, 0x1 ;  /* 0x00000001ff067424 */ /* 0x000fca00078e00ff */
[----:B------:R-:W2:Y:S01]  /*8fe0*/  LDC R21, c[0x0][0x600] ;  /* 0x00018000ff157b82 */ /* 0x000ea20000000800 */
[-CC-:B----4-:R-:W-:Y:S02]  /*8ff0*/  SHF.R.U64 R13, R10, R14.reuse, R5.reuse ;  /* 0x0000000e0a0d7219 */ /* 0x190fe40000001205 */
[----:B------:R-:W-:Y:S02]  /*9000*/  SHF.R.U32.HI R4, RZ, R14, R5 ;  /* 0x0000000eff047219 */ /* 0x000fe40000011605 */
[----:B------:R3:W4:Y:S03]  /*9010*/  F2I.U32.TRUNC.NTZ R14, R7 ;  /* 0x00000007000e7305 */ /* 0x000726000020f000 */
[----:B------:R-:W1:Y:S01]  /*9020*/  LDC R26, c[0x0][0x648] ;  /* 0x00019200ff1a7b82 */ /* 0x000e620000000800 */
[-C--:B0-----:R-:W-:Y:S02]  /*9030*/  SHF.L.U32 R8, R8, R9.reuse, RZ ;  /* 0x0000000908087219 */ /* 0x081fe400000006ff */
[----:B------:R-:W-:-:S02]  /*9040*/  SHF.R.U64 R15, R13, R9, R4 ;  /* 0x000000090d0f7219 */ /* 0x000fc40000001204 */
[-C--:B------:R-:W-:Y:S02]  /*9050*/  SHF.R.U32.HI R5, RZ, R9.reuse, R4 ;  /* 0x00000009ff057219 */ /* 0x080fe40000011604 */
[----:B------:R-:W-:Y:S01]  /*9060*/  SHF.L.U32 R22, R6, R9, RZ ;  /* 0x0000000906167219 */ /* 0x000fe200000006ff */
[----:B------:R-:W0:Y:S01]  /*9070*/  LDC R27, c[0x0][0x638] ;  /* 0x00018e00ff1b7b82 */ /* 0x000e220000000800 */
[----:B------:R-:W-:Y:S02]  /*9080*/  LOP3.LUT R28, RZ, R8, RZ, 0x33, !PT ;  /* 0x00000008ff1c7212 */ /* 0x000fe400078e33ff */
[----:B------:R-:W-:-:S05]  /*9090*/  MOV R4, R15 ;  /* 0x0000000f00047202 */ /* 0x000fca0000000f00 */
[----:B------:R-:W0:Y:S01]  /*90a0*/  LDC R29, c[0x0][0x610] ;  /* 0x00018400ff1d7b82 */ /* 0x000e220000000800 */
[----:B---34-:R-:W-:Y:S05]  /*90b0*/  @!P0 BRA `(.L_x_287) ;  /* 0x0000000000288947 */ /* 0x018fea0003800000 */
[----:B------:R-:W3:Y:S02]  /*90c0*/  LDC R4, c[0x0][0x64c] ;  /* 0x00019300ff047b82 */ /* 0x000ee40000000800 */
[----:B---3--:R-:W-:-:S05]  /*90d0*/  IADD3 R9, P0, R15, R4, RZ ;  /* 0x000000040f097210 */ /* 0x008fca0007f1e0ff */
[----:B------:R-:W-:-:S04]  /*90e0*/  IMAD.X R11, RZ, RZ, R5, P0 ;  /* 0x000000ffff0b7224 */ /* 0x000fc800000e0605 */
[----:B------:R-:W-:-:S04]  /*90f0*/  IMAD.WIDE.U32 R4, R11, R24, RZ ;  /* 0x000000180b047225 */ /* 0x000fc800078e00ff */
[----:B------:R-:W-:-:S04]  /*9100*/  IMAD.WIDE.U32 R6, P0, R9, R25, R4 ;  /* 0x0000001909067225 */ /* 0x000fc80007800004 */
[----:B------:R-:W-:Y:S01]  /*9110*/  IMAD.WIDE.U32 R4, R9, R24, RZ ;  /* 0x0000001809047225 */ /* 0x000fe200078e00ff */
[----:B------:R-:W-:-:S03]  /*9120*/  IADD3.X R9, RZ, RZ, RZ, P0, !PT ;  /* 0x000000ffff097210 */ /* 0x000fc600007fe4ff */
[----:B------:R-:W-:Y:S01]  /*9130*/  IMAD.MOV.U32 R8, RZ, RZ, R7 ;  /* 0x000000ffff087224 */ /* 0x000fe200078e0007 */
[----:B------:R-:W-:-:S05]  /*9140*/  IADD3 RZ, P0, R5, R6, RZ ;  /* 0x0000000605ff7210 */ /* 0x000fca0007f1e0ff */
[----:B------:R-:W-:-:S08]  /*9150*/  IMAD.WIDE.U32.X R4, R11, R25, R8, P0 ;  /* 0x000000190b047225 */ /* 0x000fd000000e0408 */
.L_x_287:
[----:B------:R-:W-:Y:S01]  /*9160*/  ISETP.NE.AND P0, PT, R2, 0x1, PT ;  /* 0x000000010200780c */ /* 0x000fe20003f05270 */
[----:B--2---:R-:W-:Y:S01]  /*9170*/  VIADD R7, R21, 0xffffffff ;  /* 0xffffffff15077836 */ /* 0x004fe20000000000 */
[----:B-1----:R-:W-:Y:S02]  /*9180*/  SHF.R.U64 R5, R4, R26, R5 ;  /* 0x0000001a04057219 */ /* 0x002fe40000001205 */
[----:B------:R-:W-:Y:S02]  /*9190*/  IADD3 R14, -R14, RZ, RZ ;  /* 0x000000ff0e0e7210 */ /* 0x000fe40007ffe1ff */
[----:B------:R-:W-:Y:S02]  /*91a0*/  LOP3.LUT R4, R13, R28, RZ, 0xc0, !PT ;  /* 0x0000001c0d047212 */ /* 0x000fe400078ec0ff */
[----:B------:R-:W-:Y:S02]  /*91b0*/  IADD3 R6, -R5, RZ, RZ ;  /* 0x000000ff05067210 */ /* 0x000fe40007ffe1ff */
[----:B------:R-:W-:Y:S01]  /*91c0*/  LOP3.LUT R10, R10, R7, RZ, 0xc0, !PT ;  /* 0x000000070a0a7212 */ /* 0x000fe200078ec0ff */
[----:B------:R-:W-:Y:S01]  /*91d0*/  IMAD R4, R22, R5, R4 ;  /* 0x0000000516047224 */ /* 0x000fe200078e0204 */
[----:B------:R-:W-:Y:S01]  /*91e0*/  MOV R8, R12 ;  /* 0x0000000c00087202 */ /* 0x000fe20000000f00 */
[----:B------:R-:W-:-:S02]  /*91f0*/  @P0 IMAD R23, R20, R14, R3 ;  /* 0x0000000e14170224 */ /* 0x000fc400078e0203 */
[----:B0-----:R-:W-:Y:S02]  /*9200*/  IMAD R3, R6, R27, R15 ;  /* 0x0000001b06037224 */ /* 0x001fe400078e020f */
[----:B------:R-:W-:Y:S02]  /*9210*/  IMAD R7, R4, R29, R23 ;  /* 0x0000001d04077224 */ /* 0x000fe400078e0217 */
[----:B------:R-:W-:Y:S02]  /*9220*/  IMAD R4, R3, R21, R10 ;  /* 0x0000001503047224 */ /* 0x000fe400078e020a */
[----:B------:R-:W-:-:S03]  /*9230*/  IMAD.MOV.U32 R6, RZ, RZ, 0x1 ;  /* 0x00000001ff067424 */ /* 0x000fc600078e00ff */
[----:B------:R-:W-:Y:S02]  /*9240*/  SEL R9, R4, R7, !P0 ;  /* 0x0000000704097207 */ /* 0x000fe40004000000 */
[----:B------:R-:W-:-:S07]  /*9250*/  SEL R7, R7, R4, !P0 ;  /* 0x0000000407077207 */ /* 0x000fce0004000000 */
.L_x_285:
[----:B------:R-:W-:-:S08]  /*9260*/  NOP ;  /* 0x0000000000007918 */ /* 0x000fd00000000000 */
[----:B------:R-:W0:-:S00]  /*9270*/  USETMAXREG.DEALLOC.CTAPOOL 0x28 ;  /* 0x00000028000079c8 */ /* 0x000e0000080e0500 */
[----:B0-----:R-:W-:-:S13]  /*9280*/  ISETP.NE.AND P0, PT, R0, RZ, PT ;  /* 0x000000ff0000720c */ /* 0x001fda0003f05270 */
[----:B------:R-:W-:Y:S05]  /*9290*/  @P0 EXIT ;  /* 0x000000000000094d */ /* 0x000fea0003800000 */
[----:B------:R-:W-:Y:S01]  /*92a0*/  LOP3.LUT P0, RZ, R6, 0xff, RZ, 0xc0, !PT ;  /* 0x000000ff06ff7812 */ /* 0x000fe2000780c0ff */
[----:B------:R-:W-:Y:S01]  /*92b0*/  IMAD.MOV.U32 R0, RZ, RZ, 0x1 ;  /* 0x00000001ff007424 */ /* 0x000fe200078e00ff */
[----:B------:R-:W-:-:S11]  /*92c0*/  MOV R12, RZ ;  /* 0x000000ff000c7202 */ /* 0x000fd60000000f00 */
[----:B------:R-:W-:Y:S05]  /*92d0*/  @!P0 BRA `(.L_x_288) ;  /* 0x0000000c00308947 */ /* 0x000fea0003800000 */
[----:B------:R-:W0:Y:S01]  /*92e0*/  LDC R0, c[0x0][0x28c] ;  /* 0x0000a300ff007b82 */ /* 0x000e220000000800 */
[----:B------:R-:W-:Y:S01]  /*92f0*/  ULDC UR5, c[0x0][0x600] ;  /* 0x0001800000057ab9 */ /* 0x000fe20000000800 */
[----:B------:R-:W-:Y:S01]  /*9300*/  ULDC UR4, c[0x0][0xc] ;  /* 0x0000030000047ab9 */ /* 0x000fe20000000800 */
[----:B------:R-:W-:Y:S01]  /*9310*/  UIADD3 UR16, UR5, -0x1, URZ ;  /* 0xffffffff05107890 */ /* 0x000fe2000fffe03f */
[C---:B------:R-:W-:Y:S01]  /*9320*/  LOP3.LUT P2, RZ, R18.reuse, 0x7f, RZ, 0xc0, !PT ;  /* 0x0000007f12ff7812 */ /* 0x040fe2000784c0ff */
[----:B------:R-:W-:Y:S01]  /*9330*/  ULDC UR6, c[0x0][0x658] ;  /* 0x0001960000067ab9 */ /* 0x000fe20000000800 */
[----:B------:R-:W-:Y:S01]  /*9340*/  ULDC UR5, c[0x0][0x10] ;  /* 0x0000040000057ab9 */ /* 0x000fe20000000800 */
[----:B------:R-:W-:Y:S01]  /*9350*/  UMOV UR7, 0xffffffff ;  /* 0xffffffff00077882 */ /* 0x000fe20000000000 */
[----:B------:R-:W-:Y:S01]  /*9360*/  UMOV UR8, 0x1 ;  /* 0x0000000100087882 */ /* 0x000fe20000000000 */
[----:B------:R-:W-:Y:S01]  /*9370*/  UIMAD.WIDE.U32 UR4, UR4, UR5, URZ ;  /* 0x00000005040472a5 */ /* 0x000fe2000f8e003f */
[----:B------:R-:W-:Y:S01]  /*9380*/  LOP3.LUT P0, RZ, R18, 0x1f, RZ, 0xc0, !PT ;  /* 0x0000001f12ff7812 */ /* 0x000fe2000780c0ff */
[----:B------:R-:W-:Y:S01]  /*9390*/  USHF.L.U32 UR7, UR7, UR6, URZ ;  /* 0x0000000607077299 */ /* 0x000fe2000800063f */
[----:B------:R-:W-:Y:S01]  /*93a0*/  BSSY B0, `(.L_x_288) ;  /* 0x00000bf000007945 */ /* 0x000fe20003800000 */
[----:B------:R-:W-:Y:S01]  /*93b0*/  USHF.L.U32 UR18, UR8, UR6, URZ ;  /* 0x0000000608127299 */ /* 0x000fe2000800063f */
[----:B------:R-:W-:Y:S01]  /*93c0*/  MOV R13, 0x1 ;  /* 0x00000001000d7802 */ /* 0x000fe20000000f00 */
[----:B------:R-:W-:Y:S01]  /*93d0*/  ULOP3.LUT UR17, URZ, UR7, URZ, 0x33, !UPT ;  /* 0x000000073f117292 */ /* 0x000fe2000f8e333f */
[----:B------:R-:W-:Y:S01]  /*93e0*/  LOP3.LUT R11, R19, 0x2, RZ, 0xfc, !PT ;  /* 0x00000002130b7812 */ /* 0x000fe200078efcff */
[----:B------:R-:W-:Y:S01]  /*93f0*/  ULDC UR6, c[0x0][0x14] ;  /* 0x0000050000067ab9 */ /* 0x000fe20000000800 */
[----:B------:R-:W-:Y:S01]  /*9400*/  PLOP3.LUT P0, PT, P0, P2, PT, 0x8a, 0x0 ;  /* 0x000000000000781c */ /* 0x000fe20000705172 */
[----:B------:R-:W-:Y:S01]  /*9410*/  UIMAD.WIDE.U32 UR20, UR4, UR6, URZ ;  /* 0x00000006041472a5 */ /* 0x000fe2000f8e003f */
[----:B------:R-:W-:Y:S01]  /*9420*/  MOV R12, RZ ;  /* 0x000000ff000c7202 */ /* 0x000fe20000000f00 */
[----:B------:R-:W-:Y:S01]  /*9430*/  UIMAD UR13, UR5, UR6, URZ ;  /* 0x00000006050d72a4 */ /* 0x000fe2000f8e023f */
[----:B------:R-:W-:Y:S01]  /*9440*/  ULDC.64 UR22, c[0x0][0x198] ;  /* 0x0000660000167ab9 */ /* 0x000fe20000000a00 */
[----:B0-----:R-:W-:-:S02]  /*9450*/  VIADD R0, R0, 0x1f ;  /* 0x0000001f00007836 */ /* 0x001fc40000000000 */
[----:B------:R-:W-:-:S03]  /*9460*/  UIADD3 UR13, UR21, UR13, URZ ;  /* 0x0000000d150d7290 */ /* 0x000fc6000fffe03f */
[----:B------:R-:W-:-:S04]  /*9470*/  SHF.R.S32.HI R3, RZ, 0x1f, R0 ;  /* 0x0000001fff037819 */ /* 0x000fc80000011400 */
[----:B------:R-:W-:Y:S01]  /*9480*/  LEA.HI R3, R3, R0, RZ, 0x5 ;  /* 0x0000000003037211 */ /* 0x000fe200078f28ff */
[----:B------:R-:W-:-:S03]  /*9490*/  IMAD.MOV.U32 R0, RZ, RZ, 0x1 ;  /* 0x00000001ff007424 */ /* 0x000fc600078e00ff */
[----:B------:R-:W-:-:S05]  /*94a0*/  SHF.R.S32.HI R3, RZ, 0x5, R3 ;  /* 0x00000005ff037819 */ /* 0x000fca0000011403 */
[----:B------:R-:W-:-:S07]  /*94b0*/  VIADD R10, R3, 0x1 ;  /* 0x00000001030a7836 */ /* 0x000fce0000000000 */
.L_x_300:
[----:B------:R-:W-:-:S03]  /*94c0*/  UMOV UR4, 0xffffffff ;  /* 0xffffffff00047882 */ /* 0x000fc60000000000 */
[----:B------:R-:W-:Y:S05]  /*94d0*/  BRA.DIV UR4, `(.L_x_289) ;  /* 0x0000000e04e47947 */ /* 0x000fea000b800000 */
[----:B------:R-:W-:-:S13]  /*94e0*/  ELECT P6, URZ, PT ;  /* 0x00000000003f782f */ /* 0x000fda00038c0000 */
.L_x_313:
[----:B------:R-:W0:Y:S01]  /*94f0*/  LDC R4, c[0x0][0x28c] ;  /* 0x0000a300ff047b82 */ /* 0x000e220000000800 */
[----:B------:R-:W-:Y:S01]  /*9500*/  BSSY B1, `(.L_x_290) ;  /* 0x0000037000017945 */ /* 0x000fe20003800000 */
[----:B0-----:R-:W-:-:S13]  /*9510*/  ISETP.LT.OR P6, PT, R4, 0x1, !P6 ;  /* 0x000000010400780c */ /* 0x001fda00077c1670 */
[----:B------:R-:W-:Y:S05]  /*9520*/  @P6 BRA `(.L_x_291) ;  /* 0x0000000000d06947 */ /* 0x000fea0003800000 */
[----:B------:R-:W-:Y:S01]  /*9530*/  SHF.L.U32 R15, R9, 0x7, RZ ;  /* 0x00000007090f7819 */ /* 0x000fe200000006ff */
[----:B------:R-:W-:Y:S01]  /*9540*/  IMAD.SHL.U32 R18, R7, 0x100, RZ ;  /* 0x0000010007127824 */ /* 0x000fe200078e00ff */
[----:B------:R-:W-:Y:S01]  /*9550*/  MOV R20, RZ ;  /* 0x000000ff00147202 */ /* 0x000fe20000000f00 */
[----:B------:R-:W-:Y:S01]  /*9560*/  IMAD.MOV.U32 R4, RZ, RZ, R10 ;  /* 0x000000ffff047224 */ /* 0x000fe200078e000a */
[----:B------:R-:W-:Y:S01]  /*9570*/  MOV R5, R0 ;  /* 0x0000000000057202 */ /* 0x000fe20000000f00 */
[----:B------:R-:W-:-:S07]  /*9580*/  IMAD.MOV.U32 R6, RZ, RZ, R12 ;  /* 0x000000ffff067224 */ /* 0x000fce00078e000c */
.L_x_295:
[----:B------:R-:W0:Y:S01]  /*9590*/  S2R R14, SR_CgaCtaId ;  /* 0x00000000000e7919 */ /* 0x000e220000008800 */
[----:B------:R-:W-:Y:S01]  /*95a0*/  MOV R7, 0x400 ;  /* 0x0000040000077802 */ /* 0x000fe20000000f00 */
[----:B------:R-:W1:Y:S03]  /*95b0*/  @!P2 LDC R9, c[0x0][0x500] ;  /* 0x00014000ff09ab82 */ /* 0x000e660000000800 */
[----:B0-----:R-:W-:Y:S02]  /*95c0*/  LEA R21, R14, R7, 0x18 ;  /* 0x000000070e157211 */ /* 0x001fe400078ec0ff */
[----:B------:R-:W-:Y:S02]  /*95d0*/  SHF.L.U32 R7, R5, 0x1f, RZ ;  /* 0x0000001f05077819 */ /* 0x000fe400000006ff */
[----:B------:R-:W-:-:S04]  /*95e0*/  LEA R14, R6, R21, 0x3 ;  /* 0x00000015060e7211 */ /* 0x000fc800078e18ff */
[----:B------:R-:W0:Y:S02]  /*95f0*/  SYNCS.PHASECHK.TRANS64.TRYWAIT P1, [R14+URZ+0x30], R7 ;  /* 0x000030070e0075a7 */ /* 0x000e24000802017f */
[----:B01----:R-:W-:Y:S05]  /*9600*/  @!P1 BRA `(.L_x_292) ;  /* 0x0000000c00b89947 */ /* 0x003fea0003800000 */
.L_x_314:
[----:B0-----:R-:W-:Y:S01]  /*9610*/  PRMT R7, R11, 0x9910, RZ ;  /* 0x000099100b077816 */ /* 0x001fe200000000ff */
[----:B------:R0:W-:Y:S03]  /*9620*/  @!P2 SYNCS.ARRIVE.TRANS64 RZ, [R14+URZ], R9 ;  /* 0x000000090effa9a7 */ /* 0x0001e6000800003f */
[----:B------:R-:W-:-:S13]  /*9630*/  ISETP.NE.AND P1, PT, R7, 0x2, PT ;  /* 0x000000020700780c */ /* 0x000fda0003f25270 */
[----:B0-----:R-:W-:Y:S05]  /*9640*/  @P1 BRA `(.L_x_293) ;  /* 0x0000000000041947 */ /* 0x001fea0003800000 */
[----:B------:R-:W-:Y:S01]  /*9650*/  BPT.TRAP 0x1 ;  /* 0x000000040000795c */ /* 0x000fe20000300000 */
.L_x_293:
[----:B------:R-:W-:Y:S05]  /*9660*/  @P0 BRA `(.L_x_294) ;  /* 0x0000000000040947 */ /* 0x000fea0003800000 */
[----:B------:R-:W-:Y:S01]  /*9670*/  BPT.TRAP 0x1 ;  /* 0x000000040000795c */ /* 0x000fe20000300000 */
.L_x_294:
[C---:B------:R-:W-:Y:S01]  /*9680*/  IMAD R7, R6.reuse, 0x8000, R21 ;  /* 0x0000800006077824 */ /* 0x040fe200078e0215 */
[----:B------:R-:W-:Y:S01]  /*9690*/  LEA R21, R6, R21, 0xe ;  /* 0x0000001506157211 */ /* 0x000fe200078e70ff */
[----:B------:R-:W-:Y:S01]  /*96a0*/  UIADD3 UR4, UP0, UR22, 0xf0, URZ ;  /* 0x000000f016047890 */ /* 0x000fe2000ff1e03f */
[----:B------:R-:W-:Y:S01]  /*96b0*/  R2UR UR9, R14 ;  /* 0x000000000e0972ca */ /* 0x000fe200000e0000 */
[----:B------:R-:W-:Y:S01]  /*96c0*/  UIADD3 UR24, UP1, UR22, 0x1f0, URZ ;  /* 0x000001f016187890 */ /* 0x000fe2000ff3e03f */
[----:B------:R-:W-:Y:S01]  /*96d0*/  R2UR UR5, R7 ;  /* 0x00000000070572ca */ /* 0x000fe200000e0000 */
[----:B------:R-:W-:Y:S01]  /*96e0*/  VIADD R6, R6, 0x1 ;  /* 0x0000000106067836 */ /* 0x000fe20000000000 */
[----:B------:R-:W-:Y:S01]  /*96f0*/  R2UR UR8, R21 ;  /* 0x00000000150872ca */ /* 0x000fe200000e0000 */
[----:B------:R-:W-:Y:S01]  /*9700*/  UIADD3.X UR25, URZ, UR23, URZ, UP1, !UPT ;  /* 0x000000173f197290 */ /* 0x000fe20008ffe43f */
[----:B------:R-:W-:Y:S01]  /*9710*/  R2UR UR11, R18 ;  /* 0x00000000120b72ca */ /* 0x000fe200000e0000 */
[----:B------:R-:W-:Y:S01]  /*9720*/  UMOV UR6, 0x0 ;  /* 0x0000000000067882 */ /* 0x000fe20000000000 */
[----:B------:R-:W-:Y:S01]  /*9730*/  R2UR UR10, R20 ;  /* 0x00000000140a72ca */ /* 0x000fe200000e0000 */
[----:B------:R-:W-:Y:S01]  /*9740*/  UMOV UR7, 0x10000000 ;  /* 0x1000000000077882 */ /* 0x000fe20000000000 */
[----:B------:R-:W-:Y:S01]  /*9750*/  R2UR UR12, R8 ;  /* 0x00000000080c72ca */ /* 0x000fe200000e0000 */
[----:B------:R-:W-:Y:S01]  /*9760*/  VIADD R20, R20, 0x20 ;  /* 0x0000002014147836 */ /* 0x000fe20000000000 */
[----:B------:R-:W-:-:S02]  /*9770*/  IADD3 R4, R4, -0x1, RZ ;  /* 0xffffffff04047810 */ /* 0x000fc40007ffe0ff */
[----:B------:R-:W-:Y:S01]  /*9780*/  R2UR UR19, R15 ;  /* 0x000000000f1372ca */ /* 0x000fe200000e0000 */
[----:B------:R-:W-:Y:S01]  /*9790*/  UIADD3 UR14, UR5, 0x180, URZ ;  /* 0x00000180050e7890 */ /* 0x000fe2000fffe03f */
[----:B------:R-:W-:Y:S01]  /*97a0*/  ISETP.GT.AND P3, PT, R4, 0x1, PT ;  /* 0x000000010400780c */ /* 0x000fe20003f64270 */
[----:B------:R-:W-:Y:S01]  /*97b0*/  UIADD3.X UR5, URZ, UR23, URZ, UP0, !UPT ;  /* 0x000000173f057290 */ /* 0x000fe200087fe43f */
[----:B------:R-:W-:Y:S01]  /*97c0*/  ISETP.NE.AND P1, PT, R6, 0x6, PT ;  /* 0x000000060600780c */ /* 0x000fe20003f25270 */
[----:B------:R-:W-:-:S03]  /*97d0*/  UIADD3 UR15, UR8, 0x30180, URZ ;  /* 0x00030180080f7890 */ /* 0x000fc6000fffe03f */
[----:B------:R-:W-:Y:S01]  /*97e0*/  UMOV UR8, UR14 ;  /* 0x0000000e00087c82 */ /* 0x000fe20008000000 */
[----:B------:R-:W-:Y:S02]  /*97f0*/  SEL R14, RZ, 0x1, P1 ;  /* 0x00000001ff0e7807 */ /* 0x000fe40000800000 */
[----:B------:R-:W-:Y:S01]  /*9800*/  SEL R6, R6, RZ, P1 ;  /* 0x000000ff06067207 */ /* 0x000fe20000800000 */
[----:B------:R0:W-:Y:S01]  /*9810*/  UTMALDG.3D [UR8], [UR4], desc[UR6] ;  /* 0x00000608040075b4 */ /* 0x0001e20008011000 */
[----:B------:R-:W-:Y:S01]  /*9820*/  LOP3.LUT R5, R5, R14, RZ, 0x3c, !PT ;  /* 0x0000000e05057212 */ /* 0x000fe200078e3cff */
[----:B0-----:R-:W-:Y:S01]  /*9830*/  UMOV UR8, UR15 ;  /* 0x0000000f00087c82 */ /* 0x001fe20008000000 */
[----:B------:R-:W-:Y:S02]  /*9840*/  UMOV UR11, UR19 ;  /* 0x00000013000b7c82 */ /* 0x000fe40008000000 */
[----:B------:R0:W-:Y:S02]  /*9850*/  UTMALDG.3D [UR8], [UR24], desc[UR6] ;  /* 0x00000608180075b4 */ /* 0x0001e40008011000 */
[----:B0-----:R-:W-:Y:S05]  /*9860*/  @P3 BRA `(.L_x_295) ;  /* 0xfffffffc00483947 */ /* 0x001fea000383ffff */
.L_x_291:
[----:B------:R-:W-:Y:S05]  /*9870*/  BSYNC B1 ;  /* 0x0000000000017941 */ /* 0x000fea0003800000 */
.L_x_290:
[----:B------:R-:W-:Y:S01]  /*9880*/  LOP3.LUT P3, RZ, R13, 0xff, RZ, 0xc0, !PT ;  /* 0x000000ff0dff7812 */ /* 0x000fe2000786c0ff */
[----:B------:R-:W-:Y:S01]  /*9890*/  ULDC.64 UR4, c[0x0][0x650] ;  /* 0x0001940000047ab9 */ /* 0x000fe20000000a00 */
[----:B------:R-:W-:Y:S01]  /*98a0*/  IADD3 R12, R3, R12, RZ ;  /* 0x0000000c030c7210 */ /* 0x000fe20007ffe0ff */
[----:B------:R-:W-:Y:S01]  /*98b0*/  BSSY B1, `(.L_x_296) ;  /* 0x000006b000017945 */ /* 0x000fe20003800000 */
[----:B------:R-:W-:Y:S01]  /*98c0*/  IADD3 R16, P4, R16, UR20, RZ ;  /* 0x0000001410107c10 */ /* 0x000fe2000ff9e0ff */
[----:B------:R-:W-:Y:S01]  /*98d0*/  IMAD.MOV.U32 R8, RZ, RZ, -0x1 ;  /* 0xffffffffff087424 */ /* 0x000fe200078e00ff */
[----:B------:R-:W-:Y:S02]  /*98e0*/  ISETP.GT.U32.AND P1, PT, R12, 0x5, PT ;  /* 0x000000050c00780c */ /* 0x000fe40003f24070 */
[----:B------:R-:W-:Y:S02]  /*98f0*/  IADD3.X R17, R17, UR13, RZ, P4, !PT ;  /* 0x0000000d11117c10 */ /* 0x000fe4000a7fe4ff */
[----:B------:R-:W-:-:S02]  /*9900*/  ISETP.LT.U32.AND P1, PT, R3, 0x6, P1 ;  /* 0x000000060300780c */ /* 0x000fc40000f21070 */
[----:B------:R-:W-:Y:S01]  /*9910*/  MOV R9, 0xffffffff ;  /* 0xffffffff00097802 */ /* 0x000fe20000000f00 */
[----:B------:R-:W0:Y:S01]  /*9920*/  @P3 S2R R5, SR_CgaCtaId ;  /* 0x0000000000053919 */ /* 0x000e220000008800 */
[----:B------:R-:W-:Y:S02]  /*9930*/  @P3 MOV R4, 0x400 ;  /* 0x0000040000043802 */ /* 0x000fe40000000f00 */
[----:B------:R-:W-:Y:S02]  /*9940*/  PRMT R13, RZ, 0x7610, R13 ;  /* 0x00007610ff0d7816 */ /* 0x000fe4000000000d */
[----:B0-----:R-:W-:Y:S01]  /*9950*/  @P3 LEA R6, R5, R4, 0x18 ;  /* 0x0000000405063211 */ /* 0x001fe200078ec0ff */
[----:B------:R-:W-:-:S03]  /*9960*/  IMAD.WIDE.U32 R4, R12, -0x55555555, RZ ;  /* 0xaaaaaaab0c047825 */ /* 0x000fc600078e00ff */
[----:B------:R0:W-:Y:S01]  /*9970*/  @P3 SYNCS.ARRIVE.TRANS64.A1T0 RZ, [R6+URZ+0x78], RZ ;  /* 0x000078ff06ff39a7 */ /* 0x0001e2000810003f */
[----:B------:R-:W-:Y:S02]  /*9980*/  ISETP.GE.U32.AND P3, PT, R3, 0x6, PT ;  /* 0x000000060300780c */ /* 0x000fe40003f66070 */
[----:B------:R-:W-:Y:S02]  /*9990*/  SHF.R.U32.HI R7, RZ, 0x2, R5 ;  /* 0x00000002ff077819 */ /* 0x000fe40000011605 */
[----:B------:R-:W-:Y:S02]  /*99a0*/  SEL R5, RZ, 0x1, !P1 ;  /* 0x00000001ff057807 */ /* 0x000fe40004800000 */
[----:B------:R-:W-:Y:S01]  /*99b0*/  ISETP.GE.U32.AND P1, PT, R16, UR4, PT ;  /* 0x0000000410007c0c */ /* 0x000fe2000bf26070 */
[----:B------:R-:W-:Y:S01]  /*99c0*/  IMAD R12, R7, -0x6, R12 ;  /* 0xfffffffa070c7824 */ /* 0x000fe200078e020c */
[----:B------:R-:W-:Y:S02]  /*99d0*/  LOP3.LUT R0, R0, R5, RZ, 0x3c, !PT ;  /* 0x0000000500007212 */ /* 0x000fe400078e3cff */
[----:B------:R-:W-:-:S02]  /*99e0*/  ISETP.GE.U32.AND.EX P1, PT, R17, UR5, PT, P1 ;  /* 0x0000000511007c0c */ /* 0x000fc4000bf26110 */
[----:B------:R-:W-:Y:S02]  /*99f0*/  PRMT R4, RZ, 0x7610, R4 ;  /* 0x00007610ff047816 */ /* 0x000fe40000000004 */
[----:B------:R-:W-:Y:S01]  /*9a00*/  @P3 LOP3.LUT R0, R0, 0x1, R7, 0x78, !PT ;  /* 0x0000000100003812 */ /* 0x000fe200078e7807 */
[----:B------:R-:W-:-:S08]  /*9a10*/  IMAD.MOV.U32 R7, RZ, RZ, -0x1 ;  /* 0xffffffffff077424 */ /* 0x000fd000078e00ff */
[----:B0-----:R-:W-:Y:S05]  /*9a20*/  @P1 BRA `(.L_x_297) ;  /* 0x00000004004c1947 */ /* 0x001fea0003800000 */
[----:B------:R-:W-:Y:S01]  /*9a30*/  ULDC.64 UR4, c[0x0][0x628] ;  /* 0x00018a0000047ab9 */ /* 0x000fe20000000a00 */
[----:B------:R-:W0:Y:S01]  /*9a40*/  S2R R15, SR_CTAID.X ;  /* 0x00000000000f7919 */ /* 0x000e220000002500 */
[----:B------:R-:W-:Y:S01]  /*9a50*/  ISETP.NE.U32.AND P1, PT, RZ, UR4, PT ;  /* 0x00000004ff007c0c */ /* 0x000fe2000bf25070 */
[----:B------:R-:W-:Y:S01]  /*9a60*/  ULDC UR7, c[0x0][0x630] ;  /* 0x00018c0000077ab9 */ /* 0x000fe20000000800 */
[----:B------:R-:W-:Y:S01]  /*9a70*/  MOV R4, R16 ;  /* 0x0000001000047202 */ /* 0x000fe20000000f00 */
[----:B------:R-:W1:Y:S01]  /*9a80*/  S2R R14, SR_CTAID.Y ;  /* 0x00000000000e7919 */ /* 0x000e620000002600 */
[----:B------:R-:W-:Y:S01]  /*9a90*/  ISETP.NE.AND.EX P1, PT, RZ, UR5, PT, P1 ;  /* 0x00000005ff007c0c */ /* 0x000fe2000bf25310 */
[----:B------:R-:W-:-:S12]  /*9aa0*/  IMAD.MOV.U32 R5, RZ, RZ, R17 ;  /* 0x000000ffff057224 */ /* 0x000fd800078e0011 */
[----:B------:R-:W-:Y:S05]  /*9ab0*/  @!P1 BRA `(.L_x_298) ;  /* 0x0000000000289947 */ /* 0x000fea0003800000 */
[----:B------:R-:W-:Y:S02]  /*9ac0*/  ULDC UR6, c[0x0][0x634] ;  /* 0x00018d0000067ab9 */ /* 0x000fe40000000800 */
[----:B------:R-:W-:-:S04]  /*9ad0*/  IADD3 R9, P1, R16, UR6, RZ ;  /* 0x0000000610097c10 */ /* 0x000fc8000ff3e0ff */
[----:B------:R-:W-:-:S05]  /*9ae0*/  IADD3.X R21, RZ, R17, RZ, P1, !PT ;  /* 0x00000011ff157210 */ /* 0x000fca0000ffe4ff */
[----:B------:R-:W-:-:S04]  /*9af0*/  IMAD.WIDE.U32 R6, R21, UR4, RZ ;  /* 0x0000000415067c25 */ /* 0x000fc8000f8e00ff */
[----:B------:R-:W-:-:S04]  /*9b00*/  IMAD.WIDE.U32 R6, P1, R9, UR5, R6 ;  /* 0x0000000509067c25 */ /* 0x000fc8000f820006 */
[----:B------:R-:W-:Y:S01]  /*9b10*/  IMAD.WIDE.U32 R8, R9, UR4, RZ ;  /* 0x0000000409087c25 */ /* 0x000fe2000f8e00ff */
[----:B------:R-:W-:-:S03]  /*9b20*/  MOV R4, R7 ;  /* 0x0000000700047202 */ /* 0x000fc60000000f00 */
[----:B------:R-:W-:Y:S01]  /*9b30*/  IMAD.X R5, RZ, RZ, RZ, P1 ;  /* 0x000000ffff057224 */ /* 0x000fe200008e06ff */
[----:B------:R-:W-:-:S05]  /*9b40*/  IADD3 RZ, P1, R9, R6, RZ ;  /* 0x0000000609ff7210 */ /* 0x000fca0007f3e0ff */
[----:B------:R-:W-:-:S08]  /*9b50*/  IMAD.WIDE.U32.X R4, R21, UR5, R4, P1 ;  /* 0x0000000515047c25 */ /* 0x000fd000088e0404 */
.L_x_298:
[--C-:B------:R-:W-:Y:S01]  /*9b60*/  SHF.R.U64 R8, R4, UR7, R5.reuse ;  /* 0x0000000704087c19 */ /* 0x100fe20008001205 */
[----:B------:R-:W-:Y:S01]  /*9b70*/  ULDC.64 UR4, c[0x0][0x620] ;  /* 0x0001880000047ab9 */ /* 0x000fe20000000a00 */
[----:B------:R-:W-:Y:S01]  /*9b80*/  SHF.R.U32.HI R4, RZ, UR7, R5 ;  /* 0x00000007ff047c19 */ /* 0x000fe20008011605 */
[----:B------:R-:W2:Y:S01]  /*9b90*/  LDC R24, c[0x0][0x144] ;  /* 0x00005100ff187b82 */ /* 0x000ea20000000800 */
[----:B------:R-:W-:Y:S01]  /*9ba0*/  IADD3 R7, P1, RZ, -R8, RZ ;  /* 0x80000008ff077210 */ /* 0x000fe20007f3e0ff */
[----:B------:R-:W-:Y:S01]  /*9bb0*/  ULDC.64 UR8, c[0x0][0x640] ;  /* 0x0001900000087ab9 */ /* 0x000fe20000000a00 */
[----:B0-----:R-:W-:Y:S01]  /*9bc0*/  I2FP.F32.U32 R9, R15 ;  /* 0x0000000f00097245 */ /* 0x001fe20000201000 */
[----:B------:R-:W-:Y:S02]  /*9bd0*/  ULDC UR6, c[0x0][0x608] ;  /* 0x0001820000067ab9 */ /* 0x000fe40000000800 */
[----:B------:R-:W-:Y:S01]  /*9be0*/  IMAD.X R4, RZ, RZ, ~R4, P1 ;  /* 0x000000ffff047224 */ /* 0x000fe200008e0e04 */
[----:B------:R-:W-:Y:S01]  /*9bf0*/  ISETP.NE.U32.AND P1, PT, RZ, UR8, PT ;  /* 0x00000008ff007c0c */ /* 0x000fe2000bf25070 */
[----:B------:R-:W0:Y:S02]  /*9c00*/  LDC R21, c[0x0][0x148] ;  /* 0x00005200ff157b82 */ /* 0x000e240000000800 */
[----:B------:R-:W-:Y:S01]  /*9c10*/  IMAD R6, R4, UR4, RZ ;  /* 0x0000000404067c24 */ /* 0x000fe2000f8e02ff */
[----:B------:R-:W-:Y:S01]  /*9c20*/  ISETP.NE.AND.EX P1, PT, RZ, UR9, PT, P1 ;  /* 0x00000009ff007c0c */ /* 0x000fe2000bf25310 */
[----:B------:R-:W-:Y:S01]  /*9c30*/  IMAD.WIDE.U32 R4, R7, UR4, R16 ;  /* 0x0000000407047c25 */ /* 0x000fe2000f8e0010 */
[----:B------:R-:W-:-:S03]  /*9c40*/  ULDC UR4, c[0x0][0x150] ;  /* 0x0000540000047ab9 */ /* 0x000fc60000000800 */
[----:B------:R-:W-:Y:S02]  /*9c50*/  IMAD R7, R7, UR5, R6 ;  /* 0x0000000507077c24 */ /* 0x000fe4000f8e0206 */
[----:B------:R-:W-:Y:S01]  /*9c60*/  FMUL R6, R9, UR4 ;  /* 0x0000000409067c20 */ /* 0x000fe20008400000 */
[----:B------:R-:W-:Y:S01]  /*9c70*/  ULDC UR4, c[0x0][0x618] ;  /* 0x0001860000047ab9 */ /* 0x000fe20000000800 */
[----:B------:R-:W-:Y:S01]  /*9c80*/  ULDC UR5, c[0x0][0x154] ;  /* 0x0000550000057ab9 */ /* 0x000fe20000000800 */
[----:B------:R-:W-:-:S03]  /*9c90*/  IADD3 R5, R5, R7, RZ ;  /* 0x0000000705057210 */ /* 0x000fc60007ffe0ff */
[----:B------:R-:W3:Y:S01]  /*9ca0*/  F2I.U32.TRUNC.NTZ R6, R6 ;  /* 0x0000000600067305 */ /* 0x000ee2000020f000 */
[----:B------:R-:W-:Y:S02]  /*9cb0*/  SHF.R.U64 R9, R4, UR4, R5 ;  /* 0x0000000404097c19 */ /* 0x000fe40008001205 */
[----:B-1----:R-:W-:-:S05]  /*9cc0*/  I2FP.F32.U32 R4, R14 ;  /* 0x0000000e00047245 */ /* 0x002fca0000201000 */
[----:B------:R-:W-:Y:S01]  /*9cd0*/  FMUL R22, R4, UR5 ;  /* 0x0000000504167c20 */ /* 0x000fe20008400000 */
[----:B------:R-:W-:Y:S01]  /*9ce0*/  SHF.R.U32.HI R4, RZ, UR4, R5 ;  /* 0x00000004ff047c19 */ /* 0x000fe20008011605 */
[----:B------:R-:W-:-:S03]  /*9cf0*/  ULDC UR4, c[0x0][0x658] ;  /* 0x0001960000047ab9 */ /* 0x000fc60000000800 */
[--C-:B------:R-:W-:Y:S01]  /*9d00*/  SHF.R.U32.HI R5, RZ, UR6, R4.reuse ;  /* 0x00000006ff057c19 */ /* 0x100fe20008011604 */
[----:B------:R-:W1:Y:S01]  /*9d10*/  F2I.U32.TRUNC.NTZ R22, R22 ;  /* 0x0000001600167305 */ /* 0x000e62000020f000 */
[----:B------:R-:W-:Y:S01]  /*9d20*/  SHF.R.U64 R20, R9, UR6, R4 ;  /* 0x0000000609147c19 */ /* 0x000fe20008001204 */
[----:B---3--:R-:W-:Y:S01]  /*9d30*/  IMAD.MOV R6, RZ, RZ, -R6 ;  /* 0x000000ffff067224 */ /* 0x008fe200078e0a06 */
[--C-:B------:R-:W-:Y:S02]  /*9d40*/  SHF.R.U32.HI R23, RZ, UR4, R5.reuse ;  /* 0x00000004ff177c19 */ /* 0x100fe40008011605 */
[----:B------:R-:W-:Y:S01]  /*9d50*/  SHF.R.U64 R18, R20, UR4, R5 ;  /* 0x0000000414127c19 */ /* 0x000fe20008001205 */
[----:B--2---:R-:W-:Y:S02]  /*9d60*/  IMAD R15, R24, R6, R15 ;  /* 0x00000006180f7224 */ /* 0x004fe400078e020f */
[----:B------:R-:W-:Y:S01]  /*9d70*/  IMAD.MOV.U32 R5, RZ, RZ, R23 ;  /* 0x000000ffff057224 */ /* 0x000fe200078e0017 */
[----:B------:R-:W-:Y:S01]  /*9d80*/  MOV R4, R18 ;  /* 0x0000001200047202 */ /* 0x000fe20000000f00 */
[----:B------:R-:W-:Y:S06]  /*9d90*/  @!P1 BRA `(.L_x_299) ;  /* 0x0000000000289947 */ /* 0x000fec0003800000 */
[----:B------:R-:W-:Y:S02]  /*9da0*/  ULDC UR4, c[0x0][0x64c] ;  /* 0x0001930000047ab9 */ /* 0x000fe40000000800 */
[----:B------:R-:W-:-:S04]  /*9db0*/  IADD3 R5, P1, R18, UR4, RZ ;  /* 0x0000000412057c10 */ /* 0x000fc8000ff3e0ff */
[----:B------:R-:W-:-:S05]  /*9dc0*/  IADD3.X R23, RZ, R23, RZ, P1, !PT ;  /* 0x00000017ff177210 */ /* 0x000fca0000ffe4ff */
[----:B------:R-:W-:-:S04]  /*9dd0*/  IMAD.WIDE.U32 R6, R23, UR8, RZ ;  /* 0x0000000817067c25 */ /* 0x000fc8000f8e00ff */
[----:B------:R-:W-:-:S04]  /*9de0*/  IMAD.WIDE.U32 R6, P1, R5, UR9, R6 ;  /* 0x0000000905067c25 */ /* 0x000fc8000f820006 */
[----:B------:R-:W-:Y:S01]  /*9df0*/  IMAD.WIDE.U32 R4, R5, UR8, RZ ;  /* 0x0000000805047c25 */ /* 0x000fe2000f8e00ff */
[----:B------:R-:W-:-:S04]  /*9e00*/  MOV R4, R7 ;  /* 0x0000000700047202 */ /* 0x000fc80000000f00 */
[----:B------:R-:W-:Y:S01]  /*9e10*/  IADD3 RZ, P3, R5, R6, RZ ;  /* 0x0000000605ff7210 */ /* 0x000fe20007f7e0ff */
[----:B------:R-:W-:-:S04]  /*9e20*/  IMAD.X R5, RZ, RZ, RZ, P1 ;  /* 0x000000ffff057224 */ /* 0x000fc800008e06ff */
[----:B------:R-:W-:-:S08]  /*9e30*/  IMAD.WIDE.U32.X R4, R23, UR9, R4, P3 ;  /* 0x0000000917047c25 */ /* 0x000fd000098e0404 */
.L_x_299:
[----:B------:R-:W-:Y:S01]  /*9e40*/  ISETP.NE.AND P1, PT, R2, 0x1, PT ;  /* 0x000000010200780c */ /* 0x000fe20003f25270 */
[----:B------:R-:W-:Y:S01]  /*9e50*/  ULDC UR4, c[0x0][0x648] ;  /* 0x0001920000047ab9 */ /* 0x000fe20000000800 */
[----:B------:R-:W-:Y:S01]  /*9e60*/  LOP3.LUT R20, R20, UR17, RZ, 0xc0, !PT ;  /* 0x0000001114147c12 */ /* 0x000fe2000f8ec0ff */
[----:B-1----:R-:W-:Y:S01]  /*9e70*/  IMAD.MOV R22, RZ, RZ, -R22 ;  /* 0x000000ffff167224 */ /* 0x002fe200078e0a16 */
[----:B------:R-:W-:Y:S01]  /*9e80*/  SHF.R.U64 R5, R4, UR4, R5 ;  /* 0x0000000404057c19 */ /* 0x000fe20008001205 */
[----:B------:R-:W-:Y:S01]  /*9e90*/  ULDC UR4, c[0x0][0x638] ;  /* 0x00018e0000047ab9 */ /* 0x000fe20000000800 */
[----:B------:R-:W-:Y:S01]  /*9ea0*/  LOP3.LUT R9, R9, UR16, RZ, 0xc0, !PT ;  /* 0x0000001009097c12 */ /* 0x000fe2000f8ec0ff */
[----:B------:R-:W-:Y:S01]  /*9eb0*/  ULDC UR5, c[0x0][0x610] ;  /* 0x0001840000057ab9 */ /* 0x000fe20000000800 */
[C---:B------:R-:W-:Y:S01]  /*9ec0*/  IADD3 R7, -R5.reuse, RZ, RZ ;  /* 0x000000ff05077210 */ /* 0x040fe20007ffe1ff */
[----:B------:R-:W-:Y:S02]  /*9ed0*/  IMAD R20, R5, UR18, R20 ;  /* 0x0000001205147c24 */ /* 0x000fe4000f8e0214 */
[----:B------:R-:W-:-:S02]  /*9ee0*/  IMAD.MOV.U32 R4, RZ, RZ, 0x1 ;  /* 0x00000001ff047424 */ /* 0x000fc400078e00ff */
[----:B0-----:R-:W-:Y:S02]  /*9ef0*/  @P1 IMAD R15, R21, R22, R14 ;  /* 0x00000016150f1224 */ /* 0x001fe400078e020e */
[----:B------:R-:W-:Y:S01]  /*9f00*/  IMAD R18, R7, UR4, R18 ;  /* 0x0000000407127c24 */ /* 0x000fe2000f8e0212 */
[----:B------:R-:W-:Y:S01]  /*9f10*/  ULDC UR4, c[0x0][0x600] ;  /* 0x0001800000047ab9 */ /* 0x000fe20000000800 */
[----:B------:R-:W-:Y:S02]  /*9f20*/  IMAD R15, R20, UR5, R15 ;  /* 0x00000005140f7c24 */ /* 0x000fe4000f8e020f */
[----:B------:R-:W-:-:S05]  /*9f30*/  IMAD R18, R18, UR4, R9 ;  /* 0x0000000412127c24 */ /* 0x000fca000f8e0209 */
[----:B------:R-:W-:Y:S02]  /*9f40*/  SEL R9, R18, R15, !P1 ;  /* 0x0000000f12097207 */ /* 0x000fe40004800000 */
[----:B------:R-:W-:-:S07]  /*9f50*/  SEL R7, R15, R18, !P1 ;  /* 0x000000120f077207 */ /* 0x000fce0004800000 */
.L_x_297:
[----:B------:R-:W-:Y:S05]  /*9f60*/  BSYNC B1 ;  /* 0x0000000000017941 */ /* 0x000fea0003800000 */
.L_x_296:
[----:B------:R-:W-:-:S13]  /*9f70*/  LOP3.LUT P1, RZ, R4, 0xff, RZ, 0xc0, !PT ;  /* 0x000000ff04ff7812 */ /* 0x000fda000782c0ff */
[----:B------:R-:W-:Y:S05]  /*9f80*/  @P1 BRA `(.L_x_300) ;  /* 0xfffffff4004c1947 */ /* 0x000fea000383ffff */
[----:B------:R-:W-:Y:S05]  /*9f90*/  BSYNC B0 ;  /* 0x0000000000007941 */ /* 0x000fea0003800000 */
.L_x_288:
[----:B------:R-:W-:-:S03]  /*9fa0*/  UMOV UR4, 0xffffffff ;  /* 0xffffffff00047882 */ /* 0x000fc60000000000 */
[----:B------:R-:W-:Y:S05]  /*9fb0*/  BRA.DIV UR4, `(.L_x_301) ;  /* 0x0000000604607947 */ /* 0x000fea000b800000 */
[----:B------:R-:W-:-:S13]  /*9fc0*/  ELECT P6, URZ, PT ;  /* 0x00000000003f782f */ /* 0x000fda00038c0000 */
.L_x_317:
[----:B------:R-:W-:Y:S04]  /*9fd0*/  BSSY B0, `(.L_x_302) ;  /* 0x000003d000007945 */ /* 0x000fe80003800000 */
[----:B------:R-:W-:Y:S05]  /*9fe0*/  @!P6 BRA `(.L_x_303) ;  /* 0x0000000000ece947 */ /* 0x000fea0003800000 */
[----:B------:R-:W-:-:S04]  /*9ff0*/  LOP3.LUT R19, R19, 0x2, RZ, 0xfc, !PT ;  /* 0x0000000213137812 */ /* 0x000fc800078efcff */
[----:B------:R-:W-:-:S13]  /*a000*/  ISETP.NE.AND P0, PT, R19, 0x3, PT ;  /* 0x000000031300780c */ /* 0x000fda0003f05270 */
[----:B------:R-:W-:Y:S05]  /*a010*/  @!P0 BRA `(.L_x_304) ;  /* 0x0000000000048947 */ /* 0x000fea0003800000 */
[----:B------:R-:W-:Y:S01]  /*a020*/  BPT.TRAP 0x1 ;  /* 0x000000040000795c */ /* 0x000fe20000300000 */
.L_x_304:
[----:B------:R-:W0:Y:S01]  /*a030*/  S2R R3, SR_CgaCtaId ;  /* 0x0000000000037919 */ /* 0x000e220000008800 */
[----:B------:R-:W-:-:S04]  /*a040*/  MOV R2, 0x400 ;  /* 0x0000040000027802 */ /* 0x000fc80000000f00 */
[----:B0-----:R-:W-:Y:S02]  /*a050*/  LEA R3, R3, R2, 0x18 ;  /* 0x0000000203037211 */ /* 0x001fe400078ec0ff */
[----:B------:R-:W-:Y:S02]  /*a060*/  SHF.L.U32 R2, R0, 0x1f, RZ ;  /* 0x0000001f00027819 */ /* 0x000fe400000006ff */
[----:B------:R-:W-:-:S05]  /*a070*/  IADD3 R3, R3, 0x30, RZ ;  /* 0x0000003003037810 */ /* 0x000fca0007ffe0ff */
[C---:B------:R-:W-:Y:S01]  /*a080*/  IMAD R7, R12.reuse, 0x8, R3 ;  /* 0x000000080c077824 */ /* 0x040fe200078e0203 */
[----:B------:R-:W-:-:S03]  /*a090*/  IADD3 R12, R12, 0x1, RZ ;  /* 0x000000010c0c7810 */ /* 0x000fc60007ffe0ff */
[----:B------:R-:W0:Y:S01]  /*a0a0*/  SYNCS.PHASECHK.TRANS64.TRYWAIT P0, [R7+URZ], R2 ;  /* 0x00000002070075a7 */ /* 0x000e22000800017f */
[----:B------:R-:W-:-:S04]  /*a0b0*/  ISETP.NE.AND P1, PT, R12, 0x6, PT ;  /* 0x000000060c00780c */ /* 0x000fc80003f25270 */
[----:B------:R-:W-:Y:S02]  /*a0c0*/  SEL R5, RZ, 0x1, P1 ;  /* 0x00000001ff057807 */ /* 0x000fe40000800000 */
[----:B------:R-:W-:Y:S02]  /*a0d0*/  SEL R12, R12, RZ, P1 ;  /* 0x000000ff0c0c7207 */ /* 0x000fe40000800000 */
[----:B------:R-:W-:-:S03]  /*a0e0*/  LOP3.LUT R5, R0, R5, RZ, 0x3c, !PT ;  /* 0x0000000500057212 */ /* 0x000fc600078e3cff */
[----:B------:R-:W-:Y:S01]  /*a0f0*/  IMAD R9, R12, 0x8, R3 ;  /* 0x000000080c097824 */ /* 0x000fe200078e0203 */
[----:B------:R-:W-:Y:S01]  /*a100*/  SHF.L.U32 R4, R5, 0x1f, RZ ;  /* 0x0000001f05047819 */ /* 0x000fe200000006ff */
[----:B0-----:R-:W-:Y:S06]  /*a110*/  @!P0 BRA `(.L_x_305) ;  /* 0x0000000400288947 */ /* 0x001fec0003800000 */
.L_x_318:
[----:B------:R-:W1:Y:S01]  /*a120*/  SYNCS.PHASECHK.TRANS64.TRYWAIT P0, [R9+URZ], R4 ;  /* 0x00000004090075a7 */ /* 0x000e62000800017f */
[----:B------:R-:W-:-:S04]  /*a130*/  IADD3 R0, R12, 0x1, RZ ;  /* 0x000000010c007810 */ /* 0x000fc80007ffe0ff */
[----:B------:R-:W-:-:S04]  /*a140*/  ISETP.NE.AND P1, PT, R0, 0x6, PT ;  /* 0x000000060000780c */ /* 0x000fc80003f25270 */
[----:B0-----:R-:W-:Y:S02]  /*a150*/  SEL R2, RZ, 0x1, P1 ;  /* 0x00000001ff027807 */ /* 0x001fe40000800000 */
[----:B------:R-:W-:Y:S02]  /*a160*/  SEL R0, R0, RZ, P1 ;  /* 0x000000ff00007207 */ /* 0x000fe40000800000 */
[----:B------:R-:W-:-:S03]  /*a170*/  LOP3.LUT R7, R5, R2, RZ, 0x3c, !PT ;  /* 0x0000000205077212 */ /* 0x000fc600078e3cff */
[----:B------:R-:W-:Y:S01]  /*a180*/  IMAD R6, R0, 0x8, R3 ;  /* 0x0000000800067824 */ /* 0x000fe200078e0203 */
[----:B------:R-:W-:Y:S01]  /*a190*/  SHF.L.U32 R5, R7, 0x1f, RZ ;  /* 0x0000001f07057819 */ /* 0x000fe200000006ff */
[----:B-1----:R-:W-:Y:S06]  /*a1a0*/  @!P0 BRA `(.L_x_306) ;  /* 0x0000000400188947 */ /* 0x002fec0003800000 */
.L_x_319:
[----:B------:R-:W1:Y:S01]  /*a1b0*/  SYNCS.PHASECHK.TRANS64.TRYWAIT P0, [R6+URZ], R5 ;  /* 0x00000005060075a7 */ /* 0x000e62000800017f */
[----:B------:R-:W-:-:S04]  /*a1c0*/  IADD3 R0, R0, 0x1, RZ ;  /* 0x0000000100007810 */ /* 0x000fc80007ffe0ff */
[----:B------:R-:W-:-:S04]  /*a1d0*/  ISETP.NE.AND P1, PT, R0, 0x6, PT ;  /* 0x000000060000780c */ /* 0x000fc80003f25270 */
[----:B------:R-:W-:Y:S02]  /*a1e0*/  SEL R2, RZ, 0x1, P1 ;  /* 0x00000001ff027807 */ /* 0x000fe40000800000 */
[----:B------:R-:W-:Y:S02]  /*a1f0*/  SEL R0, R0, RZ, P1 ;  /* 0x000000ff00007207 */ /* 0x000fe40000800000 */
[----:B------:R-:W-:-:S03]  /*a200*/  LOP3.LUT R7, R7, R2, RZ, 0x3c, !PT ;  /* 0x0000000207077212 */ /* 0x000fc600078e3cff */
[----:B0-----:R-:W-:Y:S01]  /*a210*/  IMAD R9, R0, 0x8, R3 ;  /* 0x0000000800097824 */ /* 0x001fe200078e0203 */
[----:B------:R-:W-:Y:S01]  /*a220*/  SHF.L.U32 R4, R7, 0x1f, RZ ;  /* 0x0000001f07047819 */ /* 0x000fe200000006ff */
[----:B-1----:R-:W-:Y:S06]  /*a230*/  @!P0 BRA `(.L_x_307) ;  /* 0x0000000400088947 */ /* 0x002fec0003800000 */
.L_x_320:
        /* <DEDUP_REMOVED lines=9> */
.L_x_321:
[----:B------:R-:W1:Y:S01]  /*a2d0*/  SYNCS.PHASECHK.TRANS64.TRYWAIT P0, [R6+URZ], R5 ;  /* 0x00000005060075a7 */ /* 0x000e62000800017f */
[----:B------:R-:W-:-:S04]  /*a2e0*/  IADD3 R0, R0, 0x1, RZ ;  /* 0x0000000100007810 */ /* 0x000fc80007ffe0ff */
[----:B------:R-:W-:-:S04]  /*a2f0*/  ISETP.NE.AND P1, PT, R0, 0x6, PT ;  /* 0x000000060000780c */ /* 0x000fc80003f25270 */
[----:B------:R-:W-:Y:S02]  /*a300*/  SEL R2, RZ, 0x1, P1 ;  /* 0x00000001ff027807 */ /* 0x000fe40000800000 */
[----:B------:R-:W-:Y:S02]  /*a310*/  SEL R0, R0, RZ, P1 ;  /* 0x000000ff00007207 */ /* 0x000fe40000800000 */
[----:B------:R-:W-:Y:S01]  /*a320*/  LOP3.LUT R2, R7, R2, RZ, 0x3c, !PT ;  /* 0x0000000207027212 */ /* 0x000fe200078e3cff */
[----:B-1----:R-:W-:Y:S06]  /*a330*/  @!P0 BRA `(.L_x_309) ;  /* 0x0000000000f08947 */ /* 0x002fec0003800000 */
.L_x_322:
[----:B------:R-:W-:Y:S01]  /*a340*/  IMAD R3, R0, 0x8, R3 ;  /* 0x0000000800037824 */ /* 0x000fe200078e0203 */
[----:B------:R-:W-:-:S07]  /*a350*/  SHF.L.U32 R0, R2, 0x1f, RZ ;  /* 0x0000001f02007819 */ /* 0x000fce00000006ff */
.L_x_310:
[----:B--2---:R2:W3:Y:S02]  /*a360*/  SYNCS.PHASECHK.TRANS64.TRYWAIT P0, [R3+URZ], R0 ;  /* 0x00000000030075a7 */ /* 0x0044e4000800017f */
[----:B---3--:R-:W-:Y:S05]  /*a370*/  @!P0 NANOSLEEP.SYNCS 0x989680 ;  /* 0x009896800000895d */ /* 0x008fea0003900000 */
[----:B------:R-:W3:Y:S02]  /*a380*/  @!P0 SYNCS.PHASECHK.TRANS64 P0, [R3+URZ], R0 ;  /* 0x00000000030085a7 */ /* 0x000ee4000800007f */
[----:B---3--:R-:W-:Y:S05]  /*a390*/  @!P0 BRA `(.L_x_310) ;  /* 0xfffffffc00f08947 */ /* 0x008fea000383ffff */
.L_x_303:
[----:B------:R-:W-:Y:S05]  /*a3a0*/  BSYNC B0 ;  /* 0x0000000000007941 */ /* 0x000fea0003800000 */
.L_x_302:
[----:B------:R-:W-:Y:S05]  /*a3b0*/  EXIT ;  /* 0x000000000000794d */ /* 0x000fea0003800000 */
.L_x_17:
[----:B---3--:R3:W4:Y:S02]  /*a3c0*/  SYNCS.PHASECHK.TRANS64.TRYWAIT P1, [R3+URZ], R0 ;  /* 0x00000000030075a7 */ /* 0x008724000802017f */
[----:B----4-:R-:W-:Y:S05]  /*a3d0*/  @!P1 NANOSLEEP.SYNCS 0x989680 ;  /* 0x009896800000995d */ /* 0x010fea0003900000 */
[----:B------:R-:W4:Y:S02]  /*a3e0*/  @!P1 SYNCS.PHASECHK.TRANS64 P1, [R3+URZ], R0 ;  /* 0x00000000030095a7 */ /* 0x000f24000802007f */
[----:B----4-:R-:W-:Y:S05]  /*a3f0*/  @!P1 BRA `(.L_x_17) ;  /* 0xfffffffc00f09947 */ /* 0x010fea000383ffff */
[----:B------:R-:W-:Y:S05]  /*a400*/  BRA `(.L_x_16) ;  /* 0xffffff6c00907947 */ /* 0x000fea000383ffff */
.L_x_22:
[----:B-1----:R-:W-:-:S04]  /*a410*/  MOV R4, UR8 ;  /* 0x0000000800047c02 */ /* 0x002fc80008000f00 */
[----:B------:R1:W2:Y:S03]  /*a420*/  SYNCS.PHASECHK.TRANS64.TRYWAIT P1, [R4+URZ], R3 ;  /* 0x00000003040075a7 */ /* 0x0002a6000802017f */
[----:B--2---:R-:W-:Y:S05]  /*a430*/  @!P1 NANOSLEEP.SYNCS 0x989680 ;  /* 0x009896800000995d */ /* 0x004fea0003900000 */
[----:B------:R-:W2:Y:S02]  /*a440*/  @!P1 SYNCS.PHASECHK.TRANS64 P1, [R4+URZ], R3 ;  /* 0x00000003040095a7 */ /* 0x000ea4000802007f */
[----:B--2---:R-:W-:Y:S05]  /*a450*/  @!P1 BRA `(.L_x_22) ;  /* 0xfffffffc00ec9947 */ /* 0x004fea000383ffff */
[----:B------:R-:W-:Y:S05]  /*a460*/  BRA `(.L_x_21) ;  /* 0xffffff7000c07947 */ /* 0x000fea000383ffff */
.L_x_289:
[----:B------:R-:W-:Y:S01]  /*a470*/  BSSY B1, `(.L_x_311) ;  /* 0x0000006000017945 */ /* 0x000fe20003800000 */
[----:B------:R-:W-:-:S07]  /*a480*/  IMAD.MOV.U32 R15, RZ, RZ, -0x1 ;  /* 0xffffffffff0f7424 */ /* 0x000fce00078e00ff */
[----:B------:R-:W-:Y:S05]  /*a490*/  WARPSYNC.COLLECTIVE R15, `(.L_x_312) ;  /* 0x000000000f0c7348 */ /* 0x000fea0003c00000 */
[----:B------:R-:W-:Y:S02]  /*a4a0*/  ELECT P6, UR62, PT ;  /* 0x00000000003e782f */ /* 0x000fe400038c0000 */
[----:B------:R-:W-:Y:S01]  /*a4b0*/  MOV R14, UR62 ;  /* 0x0000003e000e7c02 */ /* 0x000fe20008000f00 */
[----:B------:R-:W-:Y:S10]  /*a4c0*/  ENDCOLLECTIVE ;  /* 0x000000000000791b */ /* 0x000ff40003800000 */
.L_x_312:
[----:B------:R-:W-:Y:S05]  /*a4d0*/  BSYNC B1 ;  /* 0x0000000000017941 */ /* 0x000fea0003800000 */
.L_x_311:
[----:B------:R-:W-:Y:S05]  /*a4e0*/  BRA `(.L_x_313) ;  /* 0xfffffff000007947 */ /* 0x000fea000383ffff */
.L_x_292:
[----:B0-----:R0:W1:Y:S02]  /*a4f0*/  SYNCS.PHASECHK.TRANS64.TRYWAIT P1, [R14+URZ+0x30], R7 ;  /* 0x000030070e0075a7 */ /* 0x001064000802017f */
[----:B-1----:R-:W-:Y:S05]  /*a500*/  @!P1 NANOSLEEP.SYNCS 0x989680 ;  /* 0x009896800000995d */ /* 0x002fea0003900000 */
[----:B------:R-:W1:Y:S02]  /*a510*/  @!P1 SYNCS.PHASECHK.TRANS64 P1, [R14+URZ+0x30], R7 ;  /* 0x000030070e0095a7 */ /* 0x000e64000802007f */
[----:B-1----:R-:W-:Y:S05]  /*a520*/  @!P1 BRA `(.L_x_292) ;  /* 0xfffffffc00f09947 */ /* 0x002fea000383ffff */
[----:B------:R-:W-:Y:S05]  /*a530*/  BRA `(.L_x_314) ;  /* 0xfffffff000347947 */ /* 0x000fea000383ffff */
.L_x_301:
[----:B------:R-:W-:Y:S01]  /*a540*/  BSSY B0, `(.L_x_315) ;  /* 0x0000006000007945 */ /* 0x000fe20003800000 */
[----:B------:R-:W-:-:S07]  /*a550*/  MOV R15, 0xffffffff ;  /* 0xffffffff000f7802 */ /* 0x000fce0000000f00 */
[----:B------:R-:W-:Y:S05]  /*a560*/  WARPSYNC.COLLECTIVE R15, `(.L_x_316) ;  /* 0x000000000f0c7348 */ /* 0x000fea0003c00000 */
[----:B------:R-:W-:Y:S02]  /*a570*/  ELECT P6, UR62, PT ;  /* 0x00000000003e782f */ /* 0x000fe400038c0000 */
[----:B------:R-:W-:Y:S01]  /*a580*/  MOV R14, UR62 ;  /* 0x0000003e000e7c02 */ /* 0x000fe20008000f00 */
[----:B------:R-:W-:Y:S10]  /*a590*/  ENDCOLLECTIVE ;  /* 0x000000000000791b */ /* 0x000ff40003800000 */
.L_x_316:
[----:B------:R-:W-:Y:S05]  /*a5a0*/  BSYNC B0 ;  /* 0x0000000000007941 */ /* 0x000fea0003800000 */
.L_x_315:
[----:B------:R-:W-:Y:S05]  /*a5b0*/  BRA `(.L_x_317) ;  /* 0xfffffff800847947 */ /* 0x000fea000383ffff */
.L_x_305:
[----:B0-----:R0:W1:Y:S02]  /*a5c0*/  SYNCS.PHASECHK.TRANS64.TRYWAIT P0, [R7+URZ], R2 ;  /* 0x00000002070075a7 */ /* 0x001064000800017f */
[----:B-1----:R-:W-:Y:S05]  /*a5d0*/  @!P0 NANOSLEEP.SYNCS 0x989680 ;  /* 0x009896800000895d */ /* 0x002fea0003900000 */
[----:B------:R-:W1:Y:S02]  /*a5e0*/  @!P0 SYNCS.PHASECHK.TRANS64 P0, [R7+URZ], R2 ;  /* 0x00000002070085a7 */ /* 0x000e64000800007f */
[----:B-1----:R-:W-:Y:S05]  /*a5f0*/  @!P0 BRA `(.L_x_305) ;  /* 0xfffffffc00f08947 */ /* 0x002fea000383ffff */
[----:B------:R-:W-:Y:S05]  /*a600*/  BRA `(.L_x_318) ;  /* 0xfffffff800c47947 */ /* 0x000fea000383ffff */
.L_x_306:
[----:B0-----:R0:W1:Y:S02]  /*a610*/  SYNCS.PHASECHK.TRANS64.TRYWAIT P0, [R9+URZ], R4 ;  /* 0x00000004090075a7 */ /* 0x001064000800017f */
[----:B-1----:R-:W-:Y:S05]  /*a620*/  @!P0 NANOSLEEP.SYNCS 0x989680 ;  /* 0x009896800000895d */ /* 0x002fea0003900000 */
[----:B------:R-:W1:Y:S02]  /*a630*/  @!P0 SYNCS.PHASECHK.TRANS64 P0, [R9+URZ], R4 ;  /* 0x00000004090085a7 */ /* 0x000e64000800007f */
[----:B-1----:R-:W-:Y:S05]  /*a640*/  @!P0 BRA `(.L_x_306) ;  /* 0xfffffffc00f08947 */ /* 0x002fea000383ffff */
[----:B------:R-:W-:Y:S05]  /*a650*/  BRA `(.L_x_319) ;  /* 0xfffffff800d47947 */ /* 0x000fea000383ffff */
.L_x_307:
[----:B0-----:R0:W1:Y:S02]  /*a660*/  SYNCS.PHASECHK.TRANS64.TRYWAIT P0, [R6+URZ], R5 ;  /* 0x00000005060075a7 */ /* 0x001064000800017f */
[----:B-1----:R-:W-:Y:S05]  /*a670*/  @!P0 NANOSLEEP.SYNCS 0x989680 ;  /* 0x009896800000895d */ /* 0x002fea0003900000 */
[----:B------:R-:W1:Y:S02]  /*a680*/  @!P0 SYNCS.PHASECHK.TRANS64 P0, [R6+URZ], R5 ;  /* 0x00000005060085a7 */ /* 0x000e64000800007f */
[----:B-1----:R-:W-:Y:S05]  /*a690*/  @!P0 BRA `(.L_x_307) ;  /* 0xfffffffc00f08947 */ /* 0x002fea000383ffff */
[----:B------:R-:W-:Y:S05]  /*a6a0*/  BRA `(.L_x_320) ;  /* 0xfffffff800e47947 */ /* 0x000fea000383ffff */
.L_x_308:
[----:B0-----:R0:W1:Y:S02]  /*a6b0*/  SYNCS.PHASECHK.TRANS64.TRYWAIT P0, [R9+URZ], R4 ;  /* 0x00000004090075a7 */ /* 0x001064000800017f */
[----:B-1----:R-:W-:Y:S05]  /*a6c0*/  @!P0 NANOSLEEP.SYNCS 0x989680 ;  /* 0x009896800000895d */ /* 0x002fea0003900000 */
[----:B------:R-:W1:Y:S02]  /*a6d0*/  @!P0 SYNCS.PHASECHK.TRANS64 P0, [R9+URZ], R4 ;  /* 0x00000004090085a7 */ /* 0x000e64000800007f */
[----:B-1----:R-:W-:Y:S05]  /*a6e0*/  @!P0 BRA `(.L_x_308) ;  /* 0xfffffffc00f08947 */ /* 0x002fea000383ffff */
[----:B------:R-:W-:Y:S05]  /*a6f0*/  BRA `(.L_x_321) ;  /* 0xfffffff800f47947 */ /* 0x000fea000383ffff */
.L_x_309:
[----:B-1----:R1:W2:Y:S02]  /*a700*/  SYNCS.PHASECHK.TRANS64.TRYWAIT P0, [R6+URZ], R5 ;  /* 0x00000005060075a7 */ /* 0x0022a4000800017f */
[----:B--2---:R-:W-:Y:S05]  /*a710*/  @!P0 NANOSLEEP.SYNCS 0x989680 ;  /* 0x009896800000895d */ /* 0x004fea0003900000 */
[----:B------:R-:W2:Y:S02]  /*a720*/  @!P0 SYNCS.PHASECHK.TRANS64 P0, [R6+URZ], R5 ;  /* 0x00000005060085a7 */ /* 0x000ea4000800007f */
[----:B--2---:R-:W-:Y:S05]  /*a730*/  @!P0 BRA `(.L_x_309) ;  /* 0xfffffffc00f08947 */ /* 0x004fea000383ffff */
[----:B------:R-:W-:Y:S05]  /*a740*/  BRA `(.L_x_322) ;  /* 0xfffffff800fc7947 */ /* 0x000fea000383ffff */
.L_x_323:
[----:B------:R-:W-:-:S00]  /*a750*/  BRA `(.L_x_323) ;  /* 0xfffffffc00fc7947 */ /* 0x000fc0000383ffff */
[----:B------:R-:W-:-:S00]  /*a760*/  NOP ;  /* 0x0000000000007918 */ /* 0x000fc00000000000 */
        /* <DEDUP_REMOVED lines=9> */
.L_x_324:


//--------------------- .nv.global.init           --------------------------
	.section	.nv.global.init,"aw",@progbits
.nv.global.init:
	.type		$str$22,@object
	.size		$str$22,($str$23 - $str$22)
$str$22:
        /*0000*/ 	.byte	0x6b, 0x5f, 0x74, 0x69, 0x6c, 0x65, 0x5f, 0x63, 0x6f, 0x75, 0x6e, 0x74, 0x20, 0x3e, 0x3d, 0x20
        /*0010*/ 	.byte	0x31, 0x00
	.type		$str$23,@object
	.size		$str$23,(__unnamed_1 - $str$23)
$str$23:
        /*0012*/ 	.byte	0x2f, 0x74, 0x6d, 0x70, 0x2f, 0x63, 0x75, 0x74, 0x6c, 0x61, 0x73, 0x73, 0x5f, 0x73, 0x77, 0x65
        /*0022*/ 	.byte	0x65, 0x70, 0x5f, 0x73, 0x72, 0x63, 0x2f, 0x69, 0x6e, 0x63, 0x6c, 0x75, 0x64, 0x65, 0x2f, 0x63
        /*0032*/ 	.byte	0x75, 0x74, 0x6c, 0x61, 0x73, 0x73, 0x2f, 0x67, 0x65, 0x6d, 0x6d, 0x2f, 0x63, 0x6f, 0x6c, 0x6c
        /*0042*/ 	.byte	0x65, 0x63, 0x74, 0x69, 0x76, 0x65, 0x2f, 0x73, 0x6d, 0x39, 0x30, 0x5f, 0x6d, 0x6d, 0x61, 0x5f
        /*0052*/ 	.byte	0x74, 0x6d, 0x61, 0x5f, 0x67, 0x6d, 0x6d, 0x61, 0x5f, 0x73, 0x73, 0x5f, 0x77, 0x61, 0x72, 0x70
        /*0062*/ 	.byte	0x73, 0x70, 0x65, 0x63, 0x69, 0x61, 0x6c, 0x69, 0x7a, 0x65, 0x64, 0x2e, 0x68, 0x70, 0x70, 0x00
	.type		__unnamed_1,@object
	.size		__unnamed_1,(.L_0 - __unnamed_1)
__unnamed_1:
        /*0072*/ 	.byte	0x76, 0x6f, 0x69, 0x64, 0x20, 0x63, 0x75, 0x74, 0x6c, 0x61, 0x73, 0x73, 0x3a, 0x3a, 0x67, 0x65
        /* <DEDUP_REMOVED lines=175> */
        /*0b72*/ 	.byte	0x69, 0x74, 0x79, 0x5d, 0x00
.L_0:


//--------------------- .nv.shared._ZN7cutlass13device_kernelINS_4gemm6kernel13GemmUniversalIN4cute5tupleIJiiiiEEENS1_10collective13CollectiveMmaINS1_34MainloopSm90TmaGmmaWarpSpecializedILi6ENS5_IJNS4_1CILi1EEESB_SB_EEENS1_35KernelTmaWarpSpecializedCooperativeEEENS5_IJNSA_ILi256EEENSA_ILi128EEENSA_ILi32EEEEEEfNS5_IJlSB_lEEEfSJ_NS4_8TiledMMAINS4_8MMA_AtomIJNS4_4SM904GMMA30MMA_64x128x8_F32TF32TF32_SS_TNILNSN_7ScaleInE1ELSP_1EEEEEENS4_6LayoutINS5_IJNSA_ILi2EEESB_SB_EEENS5_IJSB_NSA_ILi0EEESV_EEEEENS5_IJNS4_10UnderscoreESY_SY_EEEEENS4_13SM90_TMA_LOADENS4_14ComposedLayoutINS4_7SwizzleILi3ELi4ELi3EEENS4_18smem_ptr_flag_bitsILi32EEENSS_INS5_IJNSA_ILi8EEESH_EEENS5_IJSH_SB_EEEEEEEvNS4_8identityES11_S1B_vS1C_EENS_8epilogue10collective6detail29Sm90TmaWarpSpecializedAdapterINS1F_15DefaultEpilogueIfSJ_SJ_NS1E_6thread17LinearCombinationIfLi1EffLNS1J_9ScaleType4KindE0ELNS_15FloatRoundStyleE2EfEENS1_15EpilogueDefaultEEEEEvvEEEEvNT_6ParamsE --------------------------
	.section	.nv.shared._ZN7cutlass13device_kernelINS_4gemm6kernel13GemmUniversalIN4cute5tupleIJiiiiEEENS1_10collective13CollectiveMmaINS1_34MainloopSm90TmaGmmaWarpSpecializedILi6ENS5_IJNS4_1CILi1EEESB_SB_EEENS1_35KernelTmaWarpSpecializedCooperativeEEENS5_IJNSA_ILi256EEENSA_ILi128EEENSA_ILi32EEEEEEfNS5_IJlSB_lEEEfSJ_NS4_8TiledMMAINS4_8MMA_AtomIJNS4_4SM904GMMA30MMA_64x128x8_F32TF32TF32_SS_TNILNSN_7ScaleInE1ELSP_1EEEEEENS4_6LayoutINS5_IJNSA_ILi2EEESB_SB_EEENS5_IJSB_NSA_ILi0EEESV_EEEEENS5_IJNS4_10UnderscoreESY_SY_EEEEENS4_13SM90_TMA_LOADENS4_14ComposedLayoutINS4_7SwizzleILi3ELi4ELi3EEENS4_18smem_ptr_flag_bitsILi32EEENSS_INS5_IJNSA_ILi8EEESH_EEENS5_IJSH_SB_EEEEEEEvNS4_8identityES11_S1B_vS1C_EENS_8epilogue10collective6detail29Sm90TmaWarpSpecializedAdapterINS1F_15DefaultEpilogueIfSJ_SJ_NS1E_6thread17LinearCombinationIfLi1EffLNS1J_9ScaleType4KindE0ELNS_15FloatRoundStyleE2EfEENS1_15EpilogueDefaultEEEEEvvEEEEvNT_6ParamsE,"aw",@nobits
	.sectionflags	@""
	.align	16
	.zero		1024


//--------------------- .nv.shared.reserved.0     --------------------------
	.section	.nv.shared.reserved.0,"aw",@nobits
	.weak		__nv_reservedSMEM_offset_0_alias
	.size		__nv_reservedSMEM_offset_0_alias, 0, 0
	.other		__nv_reservedSMEM_offset_0_alias,@"STO_CUDA_RESERVED_SHARED STV_DEFAULT"
__nv_reservedSMEM_offset_0_alias:
	.zero		0


//--------------------- .nv.global                --------------------------
	.section	.nv.global,"aw",@nobits
.nv.global:
	.type		_ZN40_INTERNAL_10c5aace_4_k_cu_a8fa8990_296714cute1_E,@object
	.size		_ZN40_INTERNAL_10c5aace_4_k_cu_a8fa8990_296714cute1_E,(_ZN40_INTERNAL_10c5aace_4_k_cu_a8fa8990_296714cuda3std3__45__cpo6cbeginE - _ZN40_INTERNAL_10c5aace_4_k_cu_a8fa8990_296714cute1_E)
_ZN40_INTERNAL_10c5aace_4_k_cu_a8fa8990_296714cute1_E:
	.zero		1
	.type		_ZN40_INTERNAL_10c5aace_4_k_cu_a8fa8990_296714cuda3std3__45__cpo6cbeginE,@object
	.size		_ZN40_INTERNAL_10c5aace_4_k_cu_a8fa8990_296714cuda3std3__45__cpo6cbeginE,(_ZN40_INTERNAL_10c5aace_4_k_cu_a8fa8990_296714cuda3std3__48in_placeE - _ZN40_INTERNAL_10c5aace_4_k_cu_a8fa8990_296714cuda3std3__45__cpo6cbeginE)
_ZN40_INTERNAL_10c5aace_4_k_cu_a8fa8990_296714cuda3std3__45__cpo6cbeginE:
	.zero		1
	.type		_ZN40_INTERNAL_10c5aace_4_k_cu_a8fa8990_296714cuda3std3__48in_placeE,@object
	.size		_ZN40_INTERNAL_10c5aace_4_k_cu_a8fa8990_296714cuda3std3__48in_placeE,(_ZN40_INTERNAL_10c5aace_4_k_cu_a8fa8990_296714cuda3std6ranges3__45__cpo9iter_moveE - _ZN40_INTERNAL_10c5aace_4_k_cu_a8fa8990_296714cuda3std3__48in_placeE)
_ZN40_INTERNAL_10c5aace_4_k_cu_a8fa8990_296714cuda3std3__48in_placeE:
	.zero		1
	.type		_ZN40_INTERNAL_10c5aace_4_k_cu_a8fa8990_296714cuda3std6ranges3__45__cpo9iter_moveE,@object
	.size		_ZN40_INTERNAL_10c5aace_4_k_cu_a8fa8990_296714cuda3std6ranges3__45__cpo9iter_moveE,(_ZN40_INTERNAL_10c5aace_4_k_cu_a8fa8990_296714cuda3std3__45__cpo5beginE - _ZN40_INTERNAL_10c5aace_4_k_cu_a8fa8990_296714cuda3std6ranges3__45__cpo9iter_moveE)
_ZN40_INTERNAL_10c5aace_4_k_cu_a8fa8990_296714cuda3std6ranges3__45__cpo9iter_moveE:
	.zero		1
	.type		_ZN40_INTERNAL_10c5aace_4_k_cu_a8fa8990_296714cuda3std3__45__cpo5beginE,@object
	.size		_ZN40_INTERNAL_10c5aace_4_k_cu_a8fa8990_296714cuda3std3__45__cpo5beginE,(_ZN40_INTERNAL_10c5aace_4_k_cu_a8fa8990_296714cuda3std3__442_GLOBAL__N__10c5aace_4_k_cu_a8fa8990_296716ignoreE - _ZN40_INTERNAL_10c5aace_4_k_cu_a8fa8990_296714cuda3std3__45__cpo5beginE)
_ZN40_INTERNAL_10c5aace_4_k_cu_a8fa8990_296714cuda3std3__45__cpo5beginE:
	.zero		1
	.type		_ZN40_INTERNAL_10c5aace_4_k_cu_a8fa8990_296714cuda3std3__442_GLOBAL__N__10c5aace_4_k_cu_a8fa8990_296716ignoreE,@object
	.size		_ZN40_INTERNAL_10c5aace_4_k_cu_a8fa8990_296714cuda3std3__442_GLOBAL__N__10c5aace_4_k_cu_a8fa8990_296716ignoreE,(_ZN40_INTERNAL_10c5aace_4_k_cu_a8fa8990_296714cute7productE - _ZN40_INTERNAL_10c5aace_4_k_cu_a8fa8990_296714cuda3std3__442_GLOBAL__N__10c5aace_4_k_cu_a8fa8990_296716ignoreE)
_ZN40_INTERNAL_10c5aace_4_k_cu_a8fa8990_296714cuda3std3__442_GLOBAL__N__10c5aace_4_k_cu_a8fa8990_296716ignoreE:
	.zero		1
	.type		_ZN40_INTERNAL_10c5aace_4_k_cu_a8fa8990_296714cute7productE,@object
	.size		_ZN40_INTERNAL_10c5aace_4_k_cu_a8fa8990_296714cute7productE,(_ZN40_INTERNAL_10c5aace_4_k_cu_a8fa8990_296714cuda3std3__45__cpo3endE - _ZN40_INTERNAL_10c5aace_4_k_cu_a8fa8990_296714cute7productE)
_ZN40_INTERNAL_10c5aace_4_k_cu_a8fa8990_296714cute7productE:
	.zero		1
	.type		_ZN40_INTERNAL_10c5aace_4_k_cu_a8fa8990_296714cuda3std3__45__cpo3endE,@object
	.size		_ZN40_INTERNAL_10c5aace_4_k_cu_a8fa8990_296714cuda3std3__45__cpo3endE,(_ZN40_INTERNAL_10c5aace_4_k_cu_a8fa8990_296714cuda3std3__419piecewise_constructE - _ZN40_INTERNAL_10c5aace_4_k_cu_a8fa8990_296714cuda3std3__45__cpo3endE)
_ZN40_INTERNAL_10c5aace_4_k_cu_a8fa8990_296714cuda3std3__45__cpo3endE:
	.zero		1
	.type		_ZN40_INTERNAL_10c5aace_4_k_cu_a8fa8990_296714cuda3std3__419piecewise_constructE,@object
	.size		_ZN40_INTERNAL_10c5aace_4_k_cu_a8fa8990_296714cuda3std3__419piecewise_constructE,(_ZN40_INTERNAL_10c5aace_4_k_cu_a8fa8990_296714cuda3std3__45__cpo4cendE - _ZN40_INTERNAL_10c5aace_4_k_cu_a8fa8990_296714cuda3std3__419piecewise_constructE)
_ZN40_INTERNAL_10c5aace_4_k_cu_a8fa8990_296714cuda3std3__419piecewise_constructE:
	.zero		1
	.type		_ZN40_INTERNAL_10c5aace_4_k_cu_a8fa8990_296714cuda3std3__45__cpo4cendE,@object
	.size		_ZN40_INTERNAL_10c5aace_4_k_cu_a8fa8990_296714cuda3std3__45__cpo4cendE,(_ZN40_INTERNAL_10c5aace_4_k_cu_a8fa8990_296714cuda3std6ranges3__45__cpo4swapE - _ZN40_INTERNAL_10c5aace_4_k_cu_a8fa8990_296714cuda3std3__45__cpo4cendE)
_ZN40_INTERNAL_10c5aace_4_k_cu_a8fa8990_296714cuda3std3__45__cpo4cendE:
	.zero		1
	.type		_ZN40_INTERNAL_10c5aace_4_k_cu_a8fa8990_296714cuda3std6ranges3__45__cpo4swapE,@object
	.size		_ZN40_INTERNAL_10c5aace_4_k_cu_a8fa8990_296714cuda3std6ranges3__45__cpo4swapE,(.L_8 - _ZN40_INTERNAL_10c5aace_4_k_cu_a8fa8990_296714cuda3std6ranges3__45__cpo4swapE)
_ZN40_INTERNAL_10c5aace_4_k_cu_a8fa8990_296714cuda3std6ranges3__45__cpo4swapE:
	.zero		1
.L_8:


//--------------------- .nv.constant0._ZN7cutlass13device_kernelINS_4gemm6kernel13GemmUniversalIN4cute5tupleIJiiiiEEENS1_10collective13CollectiveMmaINS1_34MainloopSm90TmaGmmaWarpSpecializedILi6ENS5_IJNS4_1CILi1EEESB_SB_EEENS1_35KernelTmaWarpSpecializedCooperativeEEENS5_IJNSA_ILi256EEENSA_ILi128EEENSA_ILi32EEEEEEfNS5_IJlSB_lEEEfSJ_NS4_8TiledMMAINS4_8MMA_AtomIJNS4_4SM904GMMA30MMA_64x128x8_F32TF32TF32_SS_TNILNSN_7ScaleInE1ELSP_1EEEEEENS4_6LayoutINS5_IJNSA_ILi2EEESB_SB_EEENS5_IJSB_NSA_ILi0EEESV_EEEEENS5_IJNS4_10UnderscoreESY_SY_EEEEENS4_13SM90_TMA_LOADENS4_14ComposedLayoutINS4_7SwizzleILi3ELi4ELi3EEENS4_18smem_ptr_flag_bitsILi32EEENSS_INS5_IJNSA_ILi8EEESH_EEENS5_IJSH_SB_EEEEEEEvNS4_8identityES11_S1B_vS1C_EENS_8epilogue10collective6detail29Sm90TmaWarpSpecializedAdapterINS1F_15DefaultEpilogueIfSJ_SJ_NS1E_6thread17LinearCombinationIfLi1EffLNS1J_9ScaleType4KindE0ELNS_15FloatRoundStyleE2EfEENS1_15EpilogueDefaultEEEEEvvEEEEvNT_6ParamsE --------------------------
	.section	.nv.constant0._ZN7cutlass13device_kernelINS_4gemm6kernel13GemmUniversalIN4cute5tupleIJiiiiEEENS1_10collective13CollectiveMmaINS1_34MainloopSm90TmaGmmaWarpSpecializedILi6ENS5_IJNS4_1CILi1EEESB_SB_EEENS1_35KernelTmaWarpSpecializedCooperativeEEENS5_IJNSA_ILi256EEENSA_ILi128EEENSA_ILi32EEEEEEfNS5_IJlSB_lEEEfSJ_NS4_8TiledMMAINS4_8MMA_AtomIJNS4_4SM904GMMA30MMA_64x128x8_F32TF32TF32_SS_TNILNSN_7ScaleInE1ELSP_1EEEEEENS4_6LayoutINS5_IJNSA_ILi2EEESB_SB_EEENS5_IJSB_NSA_ILi0EEESV_EEEEENS5_IJNS4_10UnderscoreESY_SY_EEEEENS4_13SM90_TMA_LOADENS4_14ComposedLayoutINS4_7SwizzleILi3ELi4ELi3EEENS4_18smem_ptr_flag_bitsILi32EEENSS_INS5_IJNSA_ILi8EEESH_EEENS5_IJSH_SB_EEEEEEEvNS4_8identityES11_S1B_vS1C_EENS_8epilogue10collective6detail29Sm90TmaWarpSpecializedAdapterINS1F_15DefaultEpilogueIfSJ_SJ_NS1E_6thread17LinearCombinationIfLi1EffLNS1J_9ScaleType4KindE0ELNS_15FloatRoundStyleE2EfEENS1_15EpilogueDefaultEEEEEvvEEEEvNT_6ParamsE,"a",@progbits
	.sectionflags	@""
	.align	4
.nv.constant0._ZN7cutlass13device_kernelINS_4gemm6kernel13GemmUniversalIN4cute5tupleIJiiiiEEENS1_10collective13CollectiveMmaINS1_34MainloopSm90TmaGmmaWarpSpecializedILi6ENS5_IJNS4_1CILi1EEESB_SB_EEENS1_35KernelTmaWarpSpecializedCooperativeEEENS5_IJNSA_ILi256EEENSA_ILi128EEENSA_ILi32EEEEEEfNS5_IJlSB_lEEEfSJ_NS4_8TiledMMAINS4_8MMA_AtomIJNS4_4SM904GMMA30MMA_64x128x8_F32TF32TF32_SS_TNILNSN_7ScaleInE1ELSP_1EEEEEENS4_6LayoutINS5_IJNSA_ILi2EEESB_SB_EEENS5_IJSB_NSA_ILi0EEESV_EEEEENS5_IJNS4_10UnderscoreESY_SY_EEEEENS4_13SM90_TMA_LOADENS4_14ComposedLayoutINS4_7SwizzleILi3ELi4ELi3EEENS4_18smem_ptr_flag_bitsILi32EEENSS_INS5_IJNSA_ILi8EEESH_EEENS5_IJSH_SB_EEEEEEEvNS4_8identityES11_S1B_vS1C_EENS_8epilogue10collective6detail29Sm90TmaWarpSpecializedAdapterINS1F_15DefaultEpilogueIfSJ_SJ_NS1E_6thread17LinearCombinationIfLi1EffLNS1J_9ScaleType4KindE0ELNS_15FloatRoundStyleE2EfEENS1_15EpilogueDefaultEEEEEvvEEEEvNT_6ParamsE:
	.zero		1664


//--------------------- SYMBOLS --------------------------

	.type		.nv.reservedSmem.offset0,@object
	.size		.nv.reservedSmem.offset0,0x4
	.type		__assertfail,@function
